//
// Generated by NVIDIA NVVM Compiler
//
// Compiler Build ID: CL-36424714
// Cuda compilation tools, release 13.0, V13.0.88
// Based on NVVM 20.0.0
//

.version 9.0
.target sm_100
.address_size 64

	// .globl	_Z14solutionkernelPKfiiiPfmi

.visible .entry _Z14solutionkernelPKfiiiPfmi(
	.param .u64 .ptr .align 1 _Z14solutionkernelPKfiiiPfmi_param_0,
	.param .u32 _Z14solutionkernelPKfiiiPfmi_param_1,
	.param .u32 _Z14solutionkernelPKfiiiPfmi_param_2,
	.param .u32 _Z14solutionkernelPKfiiiPfmi_param_3,
	.param .u64 .ptr .align 1 _Z14solutionkernelPKfiiiPfmi_param_4,
	.param .u64 _Z14solutionkernelPKfiiiPfmi_param_5,
	.param .u32 _Z14solutionkernelPKfiiiPfmi_param_6
)
{
	.reg .pred 	%p<98>;
	.reg .b32 	%r<65>;
	.reg .b32 	%f<143>;
	.reg .b64 	%rd<45>;

	ld.param.u64 	%rd8, [_Z14solutionkernelPKfiiiPfmi_param_0];
	ld.param.u32 	%r24, [_Z14solutionkernelPKfiiiPfmi_param_1];
	ld.param.u32 	%r26, [_Z14solutionkernelPKfiiiPfmi_param_2];
	ld.param.u32 	%r25, [_Z14solutionkernelPKfiiiPfmi_param_3];
	ld.param.u64 	%rd6, [_Z14solutionkernelPKfiiiPfmi_param_4];
	ld.param.u64 	%rd7, [_Z14solutionkernelPKfiiiPfmi_param_5];
	ld.param.u32 	%r27, [_Z14solutionkernelPKfiiiPfmi_param_6];
	cvta.to.global.u64 	%rd1, %rd8;
	mov.u32 	%r28, %ctaid.x;
	mov.u32 	%r29, %ntid.x;
	mov.u32 	%r30, %tid.x;
	mad.lo.s32 	%r1, %r28, %r29, %r30;
	mul.lo.s32 	%r2, %r26, %r1;
	sub.s32 	%r3, %r2, %r25;
	setp.ge.s32 	%p1, %r1, %r27;
	@%p1 bra 	$L__BB0_73;
	setp.lt.s32 	%p2, %r24, 1;
	mov.f32 	%f106, 0f00000000;
	@%p2 bra 	$L__BB0_72;
	and.b32  	%r4, %r24, 15;
	setp.lt.u32 	%p3, %r24, 16;
	mov.f32 	%f106, 0f00000000;
	mov.b32 	%r61, 0;
	@%p3 bra 	$L__BB0_37;
	and.b32  	%r61, %r24, 2147483632;
	mov.f32 	%f106, 0f00000000;
	mov.b32 	%r59, 0;
$L__BB0_4:
	.pragma "nounroll";
	add.s32 	%r7, %r59, %r3;
	setp.lt.s32 	%p4, %r7, 0;
	cvt.s64.s32 	%rd9, %r7;
	setp.le.u64 	%p5, %rd7, %rd9;
	mul.wide.s32 	%rd10, %r7, 4;
	add.s64 	%rd2, %rd1, %rd10;
	or.pred  	%p6, %p4, %p5;
	@%p6 bra 	$L__BB0_6;
	ld.global.f32 	%f72, [%rd2];
	add.f32 	%f106, %f106, %f72;
$L__BB0_6:
	add.s32 	%r33, %r7, 1;
	setp.lt.s32 	%p7, %r33, 0;
	cvt.s64.s32 	%rd11, %r33;
	setp.le.u64 	%p8, %rd7, %rd11;
	or.pred  	%p9, %p7, %p8;
	@%p9 bra 	$L__BB0_8;
	ld.global.f32 	%f73, [%rd2+4];
	add.f32 	%f106, %f106, %f73;
$L__BB0_8:
	add.s32 	%r34, %r7, 2;
	setp.lt.s32 	%p10, %r34, 0;
	cvt.s64.s32 	%rd12, %r34;
	setp.le.u64 	%p11, %rd7, %rd12;
	or.pred  	%p12, %p10, %p11;
	@%p12 bra 	$L__BB0_10;
	ld.global.f32 	%f74, [%rd2+8];
	add.f32 	%f106, %f106, %f74;
$L__BB0_10:
	add.s32 	%r35, %r7, 3;
	setp.lt.s32 	%p13, %r35, 0;
	cvt.s64.s32 	%rd13, %r35;
	setp.le.u64 	%p14, %rd7, %rd13;
	or.pred  	%p15, %p13, %p14;
	@%p15 bra 	$L__BB0_12;
	ld.global.f32 	%f75, [%rd2+12];
	add.f32 	%f106, %f106, %f75;
$L__BB0_12:
	add.s32 	%r36, %r7, 4;
	setp.lt.s32 	%p16, %r36, 0;
	cvt.s64.s32 	%rd14, %r36;
	setp.le.u64 	%p17, %rd7, %rd14;
	or.pred  	%p18, %p16, %p17;
	@%p18 bra 	$L__BB0_14;
	ld.global.f32 	%f76, [%rd2+16];
	add.f32 	%f106, %f106, %f76;
$L__BB0_14:
	add.s32 	%r37, %r7, 5;
	setp.lt.s32 	%p19, %r37, 0;
	cvt.s64.s32 	%rd15, %r37;
	setp.le.u64 	%p20, %rd7, %rd15;
	or.pred  	%p21, %p19, %p20;
	@%p21 bra 	$L__BB0_16;
	ld.global.f32 	%f77, [%rd2+20];
	add.f32 	%f106, %f106, %f77;
$L__BB0_16:
	add.s32 	%r38, %r7, 6;
	setp.lt.s32 	%p22, %r38, 0;
	cvt.s64.s32 	%rd16, %r38;
	setp.le.u64 	%p23, %rd7, %rd16;
	or.pred  	%p24, %p22, %p23;
	@%p24 bra 	$L__BB0_18;
	ld.global.f32 	%f78, [%rd2+24];
	add.f32 	%f106, %f106, %f78;
$L__BB0_18:
	add.s32 	%r39, %r7, 7;
	setp.lt.s32 	%p25, %r39, 0;
	cvt.s64.s32 	%rd17, %r39;
	setp.le.u64 	%p26, %rd7, %rd17;
	or.pred  	%p27, %p25, %p26;
	@%p27 bra 	$L__BB0_20;
	ld.global.f32 	%f79, [%rd2+28];
	add.f32 	%f106, %f106, %f79;
$L__BB0_20:
	add.s32 	%r40, %r7, 8;
	setp.lt.s32 	%p28, %r40, 0;
	cvt.s64.s32 	%rd18, %r40;
	setp.le.u64 	%p29, %rd7, %rd18;
	or.pred  	%p30, %p28, %p29;
	@%p30 bra 	$L__BB0_22;
	ld.global.f32 	%f80, [%rd2+32];
	add.f32 	%f106, %f106, %f80;
$L__BB0_22:
	add.s32 	%r41, %r7, 9;
	setp.lt.s32 	%p31, %r41, 0;
	cvt.s64.s32 	%rd19, %r41;
	setp.le.u64 	%p32, %rd7, %rd19;
	or.pred  	%p33, %p31, %p32;
	@%p33 bra 	$L__BB0_24;
	ld.global.f32 	%f81, [%rd2+36];
	add.f32 	%f106, %f106, %f81;
$L__BB0_24:
	add.s32 	%r42, %r7, 10;
	setp.lt.s32 	%p34, %r42, 0;
	cvt.s64.s32 	%rd20, %r42;
	setp.le.u64 	%p35, %rd7, %rd20;
	or.pred  	%p36, %p34, %p35;
	@%p36 bra 	$L__BB0_26;
	ld.global.f32 	%f82, [%rd2+40];
	add.f32 	%f106, %f106, %f82;
$L__BB0_26:
	add.s32 	%r43, %r7, 11;
	setp.lt.s32 	%p37, %r43, 0;
	cvt.s64.s32 	%rd21, %r43;
	setp.le.u64 	%p38, %rd7, %rd21;
	or.pred  	%p39, %p37, %p38;
	@%p39 bra 	$L__BB0_28;
	ld.global.f32 	%f83, [%rd2+44];
	add.f32 	%f106, %f106, %f83;
$L__BB0_28:
	add.s32 	%r44, %r7, 12;
	setp.lt.s32 	%p40, %r44, 0;
	cvt.s64.s32 	%rd22, %r44;
	setp.le.u64 	%p41, %rd7, %rd22;
	or.pred  	%p42, %p40, %p41;
	@%p42 bra 	$L__BB0_30;
	ld.global.f32 	%f84, [%rd2+48];
	add.f32 	%f106, %f106, %f84;
$L__BB0_30:
	add.s32 	%r45, %r7, 13;
	setp.lt.s32 	%p43, %r45, 0;
	cvt.s64.s32 	%rd23, %r45;
	setp.le.u64 	%p44, %rd7, %rd23;
	or.pred  	%p45, %p43, %p44;
	@%p45 bra 	$L__BB0_32;
	ld.global.f32 	%f85, [%rd2+52];
	add.f32 	%f106, %f106, %f85;
$L__BB0_32:
	add.s32 	%r46, %r7, 14;
	setp.lt.s32 	%p46, %r46, 0;
	cvt.s64.s32 	%rd24, %r46;
	setp.le.u64 	%p47, %rd7, %rd24;
	or.pred  	%p48, %p46, %p47;
	@%p48 bra 	$L__BB0_34;
	ld.global.f32 	%f86, [%rd2+56];
	add.f32 	%f106, %f106, %f86;
$L__BB0_34:
	add.s32 	%r47, %r7, 15;
	setp.lt.s32 	%p49, %r47, 0;
	cvt.s64.s32 	%rd25, %r47;
	setp.le.u64 	%p50, %rd7, %rd25;
	or.pred  	%p51, %p49, %p50;
	@%p51 bra 	$L__BB0_36;
	ld.global.f32 	%f87, [%rd2+60];
	add.f32 	%f106, %f106, %f87;
$L__BB0_36:
	add.s32 	%r59, %r59, 16;
	setp.ne.s32 	%p52, %r59, %r61;
	@%p52 bra 	$L__BB0_4;
$L__BB0_37:
	setp.eq.s32 	%p53, %r4, 0;
	@%p53 bra 	$L__BB0_72;
	and.b32  	%r10, %r24, 7;
	setp.lt.u32 	%p54, %r4, 8;
	@%p54 bra 	$L__BB0_56;
	add.s32 	%r11, %r61, %r3;
	setp.lt.s32 	%p55, %r11, 0;
	cvt.s64.s32 	%rd26, %r11;
	setp.le.u64 	%p56, %rd7, %rd26;
	mul.wide.s32 	%rd27, %r11, 4;
	add.s64 	%rd3, %rd1, %rd27;
	or.pred  	%p57, %p55, %p56;
	@%p57 bra 	$L__BB0_41;
	ld.global.f32 	%f89, [%rd3];
	add.f32 	%f106, %f106, %f89;
$L__BB0_41:
	add.s32 	%r48, %r11, 1;
	setp.lt.s32 	%p58, %r48, 0;
	cvt.s64.s32 	%rd28, %r48;
	setp.le.u64 	%p59, %rd7, %rd28;
	or.pred  	%p60, %p58, %p59;
	@%p60 bra 	$L__BB0_43;
	ld.global.f32 	%f90, [%rd3+4];
	add.f32 	%f106, %f106, %f90;
$L__BB0_43:
	add.s32 	%r49, %r11, 2;
	setp.lt.s32 	%p61, %r49, 0;
	cvt.s64.s32 	%rd29, %r49;
	setp.le.u64 	%p62, %rd7, %rd29;
	or.pred  	%p63, %p61, %p62;
	@%p63 bra 	$L__BB0_45;
	ld.global.f32 	%f91, [%rd3+8];
	add.f32 	%f106, %f106, %f91;
$L__BB0_45:
	add.s32 	%r50, %r11, 3;
	setp.lt.s32 	%p64, %r50, 0;
	cvt.s64.s32 	%rd30, %r50;
	setp.le.u64 	%p65, %rd7, %rd30;
	or.pred  	%p66, %p64, %p65;
	@%p66 bra 	$L__BB0_47;
	ld.global.f32 	%f92, [%rd3+12];
	add.f32 	%f106, %f106, %f92;
$L__BB0_47:
	add.s32 	%r51, %r11, 4;
	setp.lt.s32 	%p67, %r51, 0;
	cvt.s64.s32 	%rd31, %r51;
	setp.le.u64 	%p68, %rd7, %rd31;
	or.pred  	%p69, %p67, %p68;
	@%p69 bra 	$L__BB0_49;
	ld.global.f32 	%f93, [%rd3+16];
	add.f32 	%f106, %f106, %f93;
$L__BB0_49:
	add.s32 	%r52, %r11, 5;
	setp.lt.s32 	%p70, %r52, 0;
	cvt.s64.s32 	%rd32, %r52;
	setp.le.u64 	%p71, %rd7, %rd32;
	or.pred  	%p72, %p70, %p71;
	@%p72 bra 	$L__BB0_51;
	ld.global.f32 	%f94, [%rd3+20];
	add.f32 	%f106, %f106, %f94;
$L__BB0_51:
	add.s32 	%r53, %r11, 6;
	setp.lt.s32 	%p73, %r53, 0;
	cvt.s64.s32 	%rd33, %r53;
	setp.le.u64 	%p74, %rd7, %rd33;
	or.pred  	%p75, %p73, %p74;
	@%p75 bra 	$L__BB0_53;
	ld.global.f32 	%f95, [%rd3+24];
	add.f32 	%f106, %f106, %f95;
$L__BB0_53:
	add.s32 	%r54, %r11, 7;
	setp.lt.s32 	%p76, %r54, 0;
	cvt.s64.s32 	%rd34, %r54;
	setp.le.u64 	%p77, %rd7, %rd34;
	or.pred  	%p78, %p76, %p77;
	@%p78 bra 	$L__BB0_55;
	ld.global.f32 	%f96, [%rd3+28];
	add.f32 	%f106, %f106, %f96;
$L__BB0_55:
	add.s32 	%r61, %r61, 8;
$L__BB0_56:
	setp.eq.s32 	%p79, %r10, 0;
	@%p79 bra 	$L__BB0_72;
	and.b32  	%r14, %r24, 3;
	setp.lt.u32 	%p80, %r10, 4;
	@%p80 bra 	$L__BB0_67;
	add.s32 	%r15, %r61, %r3;
	setp.lt.s32 	%p81, %r15, 0;
	cvt.s64.s32 	%rd35, %r15;
	setp.le.u64 	%p82, %rd7, %rd35;
	mul.wide.s32 	%rd36, %r15, 4;
	add.s64 	%rd4, %rd1, %rd36;
	or.pred  	%p83, %p81, %p82;
	@%p83 bra 	$L__BB0_60;
	ld.global.f32 	%f98, [%rd4];
	add.f32 	%f106, %f106, %f98;
$L__BB0_60:
	add.s32 	%r55, %r15, 1;
	setp.lt.s32 	%p84, %r55, 0;
	cvt.s64.s32 	%rd37, %r55;
	setp.le.u64 	%p85, %rd7, %rd37;
	or.pred  	%p86, %p84, %p85;
	@%p86 bra 	$L__BB0_62;
	ld.global.f32 	%f99, [%rd4+4];
	add.f32 	%f106, %f106, %f99;
$L__BB0_62:
	add.s32 	%r56, %r15, 2;
	setp.lt.s32 	%p87, %r56, 0;
	cvt.s64.s32 	%rd38, %r56;
	setp.le.u64 	%p88, %rd7, %rd38;
	or.pred  	%p89, %p87, %p88;
	@%p89 bra 	$L__BB0_64;
	ld.global.f32 	%f100, [%rd4+8];
	add.f32 	%f106, %f106, %f100;
$L__BB0_64:
	add.s32 	%r57, %r15, 3;
	setp.lt.s32 	%p90, %r57, 0;
	cvt.s64.s32 	%rd39, %r57;
	setp.le.u64 	%p91, %rd7, %rd39;
	or.pred  	%p92, %p90, %p91;
	@%p92 bra 	$L__BB0_66;
	ld.global.f32 	%f101, [%rd4+12];
	add.f32 	%f106, %f106, %f101;
$L__BB0_66:
	add.s32 	%r61, %r61, 4;
$L__BB0_67:
	setp.eq.s32 	%p93, %r14, 0;
	@%p93 bra 	$L__BB0_72;
	add.s32 	%r58, %r61, %r2;
	sub.s32 	%r64, %r58, %r25;
	neg.s32 	%r63, %r14;
$L__BB0_69:
	.pragma "nounroll";
	cvt.s64.s32 	%rd40, %r64;
	mul.wide.s32 	%rd5, %r64, 4;
	setp.lt.s32 	%p94, %r64, 0;
	setp.le.u64 	%p95, %rd7, %rd40;
	or.pred  	%p96, %p94, %p95;
	@%p96 bra 	$L__BB0_71;
	add.s64 	%rd41, %rd1, %rd5;
	ld.global.f32 	%f102, [%rd41];
	add.f32 	%f106, %f106, %f102;
$L__BB0_71:
	add.s32 	%r64, %r64, 1;
	add.s32 	%r63, %r63, 1;
	setp.ne.s32 	%p97, %r63, 0;
	@%p97 bra 	$L__BB0_69;
$L__BB0_72:
	cvt.rn.f32.s32 	%f103, %r24;
	div.rn.f32 	%f104, %f106, %f103;
	cvta.to.global.u64 	%rd42, %rd6;
	mul.wide.s32 	%rd43, %r1, 4;
	add.s64 	%rd44, %rd42, %rd43;
	st.global.f32 	[%rd44], %f104;
$L__BB0_73:
	ret;

}


// ===== COMPILED SASS (sm_100) =====

	.target	sm_100

	.elftype	@"ET_EXEC"


//--------------------- .note.nv.tkinfo           --------------------------
	.section	.note.nv.tkinfo,"",@"SHT_NOTE"
	.sectionflags	@"SHF_NOTE_NV_TKINFO"
	.tkinfo
        /*0018*/ 	.word	0x00000002
        /*0030*/ 	.string	""
        /*0030*/ 	.string	"ptxas"
        /*0030*/ 	.string	"Cuda compilation tools, release 13.0, V13.0.88"
        /*0030*/ 	.string	"Build cuda_13.0.r13.0/compiler.36424714_0"
        /*0030*/ 	.string	"-arch sm_100 -m 64 "



//--------------------- .note.nv.cuinfo           --------------------------
	.section	.note.nv.cuinfo,"",@"SHT_NOTE"
	.sectionflags	@"SHF_NOTE_NV_CUINFO"
        /*0018*/ 	.short	0x0002
        /*001a*/ 	.short	0x0064
        /*001c*/ 	.short	0x0082
	.zero		2


//--------------------- .nv.info                  --------------------------
	.section	.nv.info,"",@"SHT_CUDA_INFO"
	.align	4


	//----- nvinfo : EIATTR_REGCOUNT
	.align		4
        /*0000*/ 	.byte	0x04, 0x2f
        /*0002*/ 	.short	(.L_1 - .L_0)
	.align		4
.L_0:
        /*0004*/ 	.word	index@(_Z14solutionkernelPKfiiiPfmi)
        /*0008*/ 	.word	0x00000017


	//----- nvinfo : EIATTR_FRAME_SIZE
	.align		4
.L_1:
        /*000c*/ 	.byte	0x04, 0x11
        /*000e*/ 	.short	(.L_3 - .L_2)
	.align		4
.L_2:
        /*0010*/ 	.word	index@($__internal_0_$__cuda_sm3x_div_rn_noftz_f32_slowpath)
        /*0014*/ 	.word	0x00000000


	//----- nvinfo : EIATTR_FRAME_SIZE
	.align		4
.L_3:
        /*0018*/ 	.byte	0x04, 0x11
        /*001a*/ 	.short	(.L_5 - .L_4)
	.align		4
.L_4:
        /*001c*/ 	.word	index@(_Z14solutionkernelPKfiiiPfmi)
        /*0020*/ 	.word	0x00000000


	//----- nvinfo : EIATTR_MIN_STACK_SIZE
	.align		4
.L_5:
        /*0024*/ 	.byte	0x04, 0x12
        /*0026*/ 	.short	(.L_7 - .L_6)
	.align		4
.L_6:
        /*0028*/ 	.word	index@(_Z14solutionkernelPKfiiiPfmi)
        /*002c*/ 	.word	0x00000000
.L_7:


//--------------------- .nv.compat                --------------------------
	.section	.nv.compat,"",@"SHT_CUDA_COMPAT_INFO"
	.align	4
        /*0000*/ 	.byte	0x02, 0x09, 0x00, 0x00, 0x02, 0x02, 0x01, 0x00, 0x02, 0x05, 0x05, 0x00, 0x03, 0x07, 0x01, 0x01
        /*0010*/ 	.byte	0x02, 0x03, 0x00, 0x00, 0x02, 0x06, 0x01, 0x00, 0x04, 0x0b, 0x08, 0x00, 0x01, 0x00, 0x00, 0x00
        /*0020*/ 	.byte	0x00, 0x00, 0x00, 0x00


//--------------------- .nv.info._Z14solutionkernelPKfiiiPfmi --------------------------
	.section	.nv.info._Z14solutionkernelPKfiiiPfmi,"",@"SHT_CUDA_INFO"
	.sectionflags	@""
	.align	4


	//----- nvinfo : EIATTR_CUDA_API_VERSION
	.align		4
        /*0000*/ 	.byte	0x04, 0x37
        /*0002*/ 	.short	(.L_9 - .L_8)
.L_8:
        /*0004*/ 	.word	0x00000082


	//----- nvinfo : EIATTR_KPARAM_INFO
	.align		4
.L_9:
        /*0008*/ 	.byte	0x04, 0x17
        /*000a*/ 	.short	(.L_11 - .L_10)
.L_10:
        /*000c*/ 	.word	0x00000000
        /*0010*/ 	.short	0x0006
        /*0012*/ 	.short	0x0028
        /*0014*/ 	.byte	0x00, 0xf0, 0x11, 0x00


	//----- nvinfo : EIATTR_KPARAM_INFO
	.align		4
.L_11:
        /*0018*/ 	.byte	0x04, 0x17
        /*001a*/ 	.short	(.L_13 - .L_12)
.L_12:
        /*001c*/ 	.word	0x00000000
        /*0020*/ 	.short	0x0005
        /*0022*/ 	.short	0x0020
        /*0024*/ 	.byte	0x00, 0xf0, 0x21, 0x00


	//----- nvinfo : EIATTR_KPARAM_INFO
	.align		4
.L_13:
        /*0028*/ 	.byte	0x04, 0x17
        /*002a*/ 	.short	(.L_15 - .L_14)
.L_14:
        /*002c*/ 	.word	0x00000000
        /*0030*/ 	.short	0x0004
        /*0032*/ 	.short	0x0018
        /*0034*/ 	.byte	0x00, 0xf5, 0x21, 0x00


	//----- nvinfo : EIATTR_KPARAM_INFO
	.align		4
.L_15:
        /*0038*/ 	.byte	0x04, 0x17
        /*003a*/ 	.short	(.L_17 - .L_16)
.L_16:
        /*003c*/ 	.word	0x00000000
        /*0040*/ 	.short	0x0003
        /*0042*/ 	.short	0x0010
        /*0044*/ 	.byte	0x00, 0xf0, 0x11, 0x00


	//----- nvinfo : EIATTR_KPARAM_INFO
	.align		4
.L_17:
        /*0048*/ 	.byte	0x04, 0x17
        /*004a*/ 	.short	(.L_19 - .L_18)
.L_18:
        /*004c*/ 	.word	0x00000000
        /*0050*/ 	.short	0x0002
        /*0052*/ 	.short	0x000c
        /*0054*/ 	.byte	0x00, 0xf0, 0x11, 0x00


	//----- nvinfo : EIATTR_KPARAM_INFO
	.align		4
.L_19:
        /*0058*/ 	.byte	0x04, 0x17
        /*005a*/ 	.short	(.L_21 - .L_20)
.L_20:
        /*005c*/ 	.word	0x00000000
        /*0060*/ 	.short	0x0001
        /*0062*/ 	.short	0x0008
        /*0064*/ 	.byte	0x00, 0xf0, 0x11, 0x00


	//----- nvinfo : EIATTR_KPARAM_INFO
	.align		4
.L_21:
        /*0068*/ 	.byte	0x04, 0x17
        /*006a*/ 	.short	(.L_23 - .L_22)
.L_22:
        /*006c*/ 	.word	0x00000000
        /*0070*/ 	.short	0x0000
        /*0072*/ 	.short	0x0000
        /*0074*/ 	.byte	0x00, 0xf5, 0x21, 0x00


	//----- nvinfo : EIATTR_SPARSE_MMA_MASK
	.align		4
.L_23:
        /*0078*/ 	.byte	0x03, 0x50
        /*007a*/ 	.short	0x0000


	//----- nvinfo : EIATTR_MAXREG_COUNT
	.align		4
        /*007c*/ 	.byte	0x03, 0x1b
        /*007e*/ 	.short	0x00ff


	//----- nvinfo : EIATTR_MERCURY_ISA_VERSION
	.align		4
        /*0080*/ 	.byte	0x03, 0x5f
        /*0082*/ 	.short	0x0101


	//----- nvinfo : EIATTR_VRC_CTA_INIT_COUNT
	.align		4
        /*0084*/ 	.byte	0x02, 0x4a
	.zero		1
	.zero		1


	//----- nvinfo : EIATTR_EXIT_INSTR_OFFSETS
	.align		4
        /*0088*/ 	.byte	0x04, 0x1c
        /*008a*/ 	.short	(.L_25 - .L_24)


	//   ....[0]....
.L_24:
        /*008c*/ 	.word	0x000000a0


	//   ....[1]....
        /*0090*/ 	.word	0x000011b0


	//----- nvinfo : EIATTR_CRS_STACK_SIZE
	.align		4
.L_25:
        /*0094*/ 	.byte	0x04, 0x1e
        /*0096*/ 	.short	(.L_27 - .L_26)
.L_26:
        /*0098*/ 	.word	0x00000000


	//----- nvinfo : EIATTR_CBANK_PARAM_SIZE
	.align		4
.L_27:
        /*009c*/ 	.byte	0x03, 0x19
        /*009e*/ 	.short	0x002c


	//----- nvinfo : EIATTR_PARAM_CBANK
	.align		4
        /*00a0*/ 	.byte	0x04, 0x0a
        /*00a2*/ 	.short	(.L_29 - .L_28)
	.align		4
.L_28:
        /*00a4*/ 	.word	index@(.nv.constant0._Z14solutionkernelPKfiiiPfmi)
        /*00a8*/ 	.short	0x0380
        /*00aa*/ 	.short	0x002c


	//----- nvinfo : EIATTR_SW_WAR
	.align		4
.L_29:
        /*00ac*/ 	.byte	0x04, 0x36
        /*00ae*/ 	.short	(.L_31 - .L_30)
.L_30:
        /*00b0*/ 	.word	0x00000008
.L_31:


//--------------------- .nv.callgraph             --------------------------
	.section	.nv.callgraph,"",@"SHT_CUDA_CALLGRAPH"
	.align	4
	.sectionentsize	8
	.align		4
        /*0000*/ 	.word	0x00000000
	.align		4
        /*0004*/ 	.word	0xffffffff
	.align		4
        /*0008*/ 	.word	0x00000000
	.align		4
        /*000c*/ 	.word	0xfffffffe
	.align		4
        /*0010*/ 	.word	0x00000000
	.align		4
        /*0014*/ 	.word	0xfffffffd
	.align		4
        /*0018*/ 	.word	0x00000000
	.align		4
        /*001c*/ 	.word	0xfffffffc


//--------------------- .text._Z14solutionkernelPKfiiiPfmi --------------------------
	.section	.text._Z14solutionkernelPKfiiiPfmi,"ax",@progbits
	.align	128
        .global         _Z14solutionkernelPKfiiiPfmi
        .type           _Z14solutionkernelPKfiiiPfmi,@function
        .size           _Z14solutionkernelPKfiiiPfmi,(.L_x_20 - _Z14solutionkernelPKfiiiPfmi)
        .other          _Z14solutionkernelPKfiiiPfmi,@"STO_CUDA_ENTRY STV_DEFAULT"
_Z14solutionkernelPKfiiiPfmi:
.text._Z14solutionkernelPKfiiiPfmi:
[----:B------:R-:W-:Y:S01]  /*0000*/  LDC R1, c[0x0][0x37c] ;  /* 0x0000df00ff017b82 */ /* 0x000fe20000000800 */
[----:B------:R-:W0:Y:S07]  /*0010*/  S2R R3, SR_TID.X ;  /* 0x0000000000037919 */ /* 0x000e2e0000002100 */
[----:B------:R-:W0:Y:S01]  /*0020*/  S2UR UR4, SR_CTAID.X ;  /* 0x00000000000479c3 */ /* 0x000e220000002500 */
[----:B------:R-:W1:Y:S01]  /*0030*/  LDCU UR6, c[0x0][0x3a8] ;  /* 0x00007500ff0677ac */ /* 0x000e620008000800 */
[----:B------:R-:W2:Y:S06]  /*0040*/  LDCU UR5, c[0x0][0x38c] ;  /* 0x00007180ff0577ac */ /* 0x000eac0008000800 */
[----:B------:R-:W0:Y:S08]  /*0050*/  LDC R2, c[0x0][0x360] ;  /* 0x0000d800ff027b82 */ /* 0x000e300000000800 */
[----:B------:R-:W2:Y:S01]  /*0060*/  LDC R5, c[0x0][0x390] ;  /* 0x0000e400ff057b82 */ /* 0x000ea20000000800 */
[----:B0-----:R-:W-:-:S05]  /*0070*/  IMAD R2, R2, UR4, R3 ;  /* 0x0000000402027c24 */ /* 0x001fca000f8e0203 */
[C---:B-1----:R-:W-:Y:S01]  /*0080*/  ISETP.GE.AND P0, PT, R2.reuse, UR6, PT ;  /* 0x0000000602007c0c */ /* 0x042fe2000bf06270 */
[----:B--2---:R-:W-:-:S12]  /*0090*/  IMAD R0, R2, UR5, -R5 ;  /* 0x0000000502007c24 */ /* 0x004fd8000f8e0a05 */
[----:B------:R-:W-:Y:S05]  /*00a0*/  @P0 EXIT ;  /* 0x000000000000094d */ /* 0x000fea0003800000 */
[----:B------:R-:W0:Y:S01]  /*00b0*/  LDCU UR5, c[0x0][0x388] ;  /* 0x00007100ff0577ac */ /* 0x000e220008000800 */
[----:B------:R-:W-:Y:S01]  /*00c0*/  IMAD.MOV.U32 R3, RZ, RZ, RZ ;  /* 0x000000ffff037224 */ /* 0x000fe200078e00ff */
[----:B------:R-:W1:Y:S01]  /*00d0*/  LDCU.64 UR8, c[0x0][0x358] ;  /* 0x00006b00ff0877ac */ /* 0x000e620008000a00 */
[----:B0-----:R-:W-:-:S09]  /*00e0*/  UISETP.GE.AND UP0, UPT, UR5, 0x1, UPT ;  /* 0x000000010500788c */ /* 0x001fd2000bf06270 */
[----:B-1----:R-:W-:Y:S05]  /*00f0*/  BRA.U !UP0, `(.L_x_0) ;  /* 0x0000000d08e47547 */ /* 0x002fea000b800000 */
[----:B------:R-:W-:Y:S01]  /*0100*/  UISETP.GE.U32.AND UP1, UPT, UR5, 0x10, UPT ;  /* 0x000000100500788c */ /* 0x000fe2000bf26070 */
[----:B------:R-:W-:Y:S01]  /*0110*/  IMAD.MOV.U32 R3, RZ, RZ, RZ ;  /* 0x000000ffff037224 */ /* 0x000fe200078e00ff */
[----:B------:R-:W-:Y:S01]  /*0120*/  ULOP3.LUT UR6, UR5, 0xf, URZ, 0xc0, !UPT ;  /* 0x0000000f05067892 */ /* 0x000fe2000f8ec0ff */
[----:B------:R-:W-:-:S03]  /*0130*/  UMOV UR4, URZ ;  /* 0x000000ff00047c82 */ /* 0x000fc60008000000 */
[----:B------:R-:W-:-:S03]  /*0140*/  UISETP.NE.AND UP0, UPT, UR6, URZ, UPT ;  /* 0x000000ff0600728c */ /* 0x000fc6000bf05270 */
[----:B------:R-:W-:Y:S08]  /*0150*/  BRA.U !UP1, `(.L_x_1) ;  /* 0x0000000509e47547 */ /* 0x000ff0000b800000 */
[----:B------:R-:W0:Y:S01]  /*0160*/  LDC.64 R4, c[0x0][0x380] ;  /* 0x0000e000ff047b82 */ /* 0x000e220000000a00 */
[----:B------:R-:W-:Y:S01]  /*0170*/  IMAD.MOV.U32 R3, RZ, RZ, RZ ;  /* 0x000000ffff037224 */ /* 0x000fe200078e00ff */
[----:B------:R-:W-:Y:S01]  /*0180*/  ULOP3.LUT UR4, UR5, 0x7ffffff0, URZ, 0xc0, !UPT ;  /* 0x7ffffff005047892 */ /* 0x000fe2000f8ec0ff */
[----:B------:R-:W1:Y:S02]  /*0190*/  LDCU.64 UR10, c[0x0][0x3a0] ;  /* 0x00007400ff0a77ac */ /* 0x000e640008000a00 */
[----:B------:R-:W-:-:S09]  /*01a0*/  UMOV UR5, URZ ;  /* 0x000000ff00057c82 */ /* 0x000fd20008000000 */
.L_x_2:
[----:B------:R-:W-:-:S04]  /*01b0*/  VIADD R9, R0, UR5 ;  /* 0x0000000500097c36 */ /* 0x000fc80008000000 */
[C---:B------:R-:W-:Y:S01]  /*01c0*/  VIADD R10, R9.reuse, 0x1 ;  /* 0x00000001090a7836 */ /* 0x040fe20000000000 */
[C---:B-1----:R-:W-:Y:S02]  /*01d0*/  ISETP.GE.U32.AND P5, PT, R9.reuse, UR10, PT ;  /* 0x0000000a09007c0c */ /* 0x042fe4000bfa6070 */
[----:B------:R-:W-:Y:S02]  /*01e0*/  SHF.R.S32.HI R6, RZ, 0x1f, R9 ;  /* 0x0000001fff067819 */ /* 0x000fe40000011409 */
[----:B------:R-:W-:Y:S02]  /*01f0*/  ISETP.GE.U32.AND P6, PT, R10, UR10, PT ;  /* 0x0000000a0a007c0c */ /* 0x000fe4000bfc6070 */
[----:B------:R-:W-:Y:S01]  /*0200*/  ISETP.GE.U32.AND.EX P5, PT, R6, UR11, PT, P5 ;  /* 0x0000000b06007c0c */ /* 0x000fe2000bfa6150 */
[C---:B0-----:R-:W-:Y:S01]  /*0210*/  IMAD.WIDE R6, R9.reuse, 0x4, R4 ;  /* 0x0000000409067825 */ /* 0x041fe200078e0204 */
[----:B------:R-:W-:Y:S02]  /*0220*/  SHF.R.S32.HI R8, RZ, 0x1f, R10 ;  /* 0x0000001fff087819 */ /* 0x000fe4000001140a */
[----:B------:R-:W-:-:S02]  /*0230*/  ISETP.LT.OR P5, PT, R9, RZ, P5 ;  /* 0x000000ff0900720c */ /* 0x000fc40002fa1670 */
[----:B------:R-:W-:-:S04]  /*0240*/  ISETP.GE.U32.AND.EX P6, PT, R8, UR11, PT, P6 ;  /* 0x0000000b08007c0c */ /* 0x000fc8000bfc6160 */
[----:B------:R-:W-:-:S07]  /*0250*/  ISETP.LT.OR P6, PT, R10, RZ, P6 ;  /* 0x000000ff0a00720c */ /* 0x000fce00037c1670 */
[----:B------:R-:W2:Y:S06]  /*0260*/  @!P5 LDG.E R8, desc[UR8][R6.64] ;  /* 0x000000080608d981 */ /* 0x000eac000c1e1900 */
[----:B------:R-:W3:Y:S01]  /*0270*/  @!P6 LDG.E R10, desc[UR8][R6.64+0x4] ;  /* 0x00000408060ae981 */ /* 0x000ee2000c1e1900 */
[C---:B------:R-:W-:Y:S02]  /*0280*/  VIADD R11, R9.reuse, 0x2 ;  /* 0x00000002090b7836 */ /* 0x040fe40000000000 */
[C---:B------:R-:W-:Y:S02]  /*0290*/  VIADD R12, R9.reuse, 0x3 ;  /* 0x00000003090c7836 */ /* 0x040fe40000000000 */
[----:B------:R-:W-:Y:S01]  /*02a0*/  VIADD R13, R9, 0x4 ;  /* 0x00000004090d7836 */ /* 0x000fe20000000000 */
[----:B------:R-:W-:-:S02]  /*02b0*/  ISETP.GE.U32.AND P0, PT, R11, UR10, PT ;  /* 0x0000000a0b007c0c */ /* 0x000fc4000bf06070 */
[----:B------:R-:W-:Y:S02]  /*02c0*/  SHF.R.S32.HI R14, RZ, 0x1f, R11 ;  /* 0x0000001fff0e7819 */ /* 0x000fe4000001140b */
[----:B------:R-:W-:Y:S02]  /*02d0*/  ISETP.GE.U32.AND P1, PT, R12, UR10, PT ;  /* 0x0000000a0c007c0c */ /* 0x000fe4000bf26070 */
[----:B------:R-:W-:Y:S02]  /*02e0*/  ISETP.GE.U32.AND.EX P0, PT, R14, UR11, PT, P0 ;  /* 0x0000000b0e007c0c */ /* 0x000fe4000bf06100 */
[----:B------:R-:W-:Y:S02]  /*02f0*/  SHF.R.S32.HI R15, RZ, 0x1f, R12 ;  /* 0x0000001fff0f7819 */ /* 0x000fe4000001140c */
[----:B------:R-:W-:Y:S02]  /*0300*/  ISETP.GE.U32.AND P2, PT, R13, UR10, PT ;  /* 0x0000000a0d007c0c */ /* 0x000fe4000bf46070 */
[----:B------:R-:W-:-:S02]  /*0310*/  SHF.R.S32.HI R14, RZ, 0x1f, R13 ;  /* 0x0000001fff0e7819 */ /* 0x000fc4000001140d */
[----:B------:R-:W-:Y:S02]  /*0320*/  ISETP.LT.OR P0, PT, R11, RZ, P0 ;  /* 0x000000ff0b00720c */ /* 0x000fe40000701670 */
[----:B------:R-:W-:Y:S01]  /*0330*/  ISETP.GE.U32.AND.EX P1, PT, R15, UR11, PT, P1 ;  /* 0x0000000b0f007c0c */ /* 0x000fe2000bf26110 */
[C---:B------:R-:W-:Y:S01]  /*0340*/  VIADD R15, R9.reuse, 0x5 ;  /* 0x00000005090f7836 */ /* 0x040fe20000000000 */
[----:B------:R-:W-:Y:S01]  /*0350*/  ISETP.GE.U32.AND.EX P2, PT, R14, UR11, PT, P2 ;  /* 0x0000000b0e007c0c */ /* 0x000fe2000bf46120 */
[----:B------:R-:W-:Y:S01]  /*0360*/  VIADD R14, R9, 0x6 ;  /* 0x00000006090e7836 */ /* 0x000fe20000000000 */
[----:B------:R-:W-:Y:S02]  /*0370*/  ISETP.LT.OR P1, PT, R12, RZ, P1 ;  /* 0x000000ff0c00720c */ /* 0x000fe40000f21670 */
[----:B------:R-:W-:Y:S01]  /*0380*/  ISETP.LT.OR P2, PT, R13, RZ, P2 ;  /* 0x000000ff0d00720c */ /* 0x000fe20001741670 */
[----:B------:R-:W-:Y:S01]  /*0390*/  VIADD R13, R9, 0x7 ;  /* 0x00000007090d7836 */ /* 0x000fe20000000000 */
[----:B------:R-:W-:-:S02]  /*03a0*/  ISETP.GE.U32.AND P3, PT, R15, UR10, PT ;  /* 0x0000000a0f007c0c */ /* 0x000fc4000bf66070 */
[----:B------:R-:W-:Y:S02]  /*03b0*/  SHF.R.S32.HI R11, RZ, 0x1f, R15 ;  /* 0x0000001fff0b7819 */ /* 0x000fe4000001140f */
[----:B------:R-:W-:Y:S02]  /*03c0*/  SHF.R.S32.HI R12, RZ, 0x1f, R14 ;  /* 0x0000001fff0c7819 */ /* 0x000fe4000001140e */
[----:B------:R-:W-:Y:S02]  /*03d0*/  ISETP.GE.U32.AND.EX P3, PT, R11, UR11, PT, P3 ;  /* 0x0000000b0b007c0c */ /* 0x000fe4000bf66130 */
[----:B------:R-:W-:Y:S02]  /*03e0*/  SHF.R.S32.HI R11, RZ, 0x1f, R13 ;  /* 0x0000001fff0b7819 */ /* 0x000fe4000001140d */
[----:B------:R-:W-:Y:S02]  /*03f0*/  ISETP.GE.U32.AND P4, PT, R14, UR10, PT ;  /* 0x0000000a0e007c0c */ /* 0x000fe4000bf86070 */
[----:B------:R-:W-:-:S02]  /*0400*/  ISETP.LT.OR P3, PT, R15, RZ, P3 ;  /* 0x000000ff0f00720c */ /* 0x000fc40001f61670 */
[----:B------:R-:W-:Y:S02]  /*0410*/  ISETP.GE.U32.AND.EX P4, PT, R12, UR11, PT, P4 ;  /* 0x0000000b0c007c0c */ /* 0x000fe4000bf86140 */
[----:B------:R-:W4:Y:S02]  /*0420*/  @!P1 LDG.E R12, desc[UR8][R6.64+0xc] ;  /* 0x00000c08060c9981 */ /* 0x000f24000c1e1900 */
[----:B------:R-:W-:Y:S02]  /*0430*/  ISETP.LT.OR P4, PT, R14, RZ, P4 ;  /* 0x000000ff0e00720c */ /* 0x000fe40002781670 */
[----:B------:R-:W5:Y:S11]  /*0440*/  @!P2 LDG.E R14, desc[UR8][R6.64+0x10] ;  /* 0x00001008060ea981 */ /* 0x000f76000c1e1900 */
[----:B------:R-:W5:Y:S01]  /*0450*/  @!P4 LDG.E R16, desc[UR8][R6.64+0x18] ;  /* 0x000018080610c981 */ /* 0x000f62000c1e1900 */
[----:B--2---:R-:W-:Y:S01]  /*0460*/  @!P5 FADD R3, R3, R8 ;  /* 0x000000080303d221 */ /* 0x004fe20000000000 */
[----:B------:R-:W-:-:S02]  /*0470*/  ISETP.GE.U32.AND P5, PT, R13, UR10, PT ;  /* 0x0000000a0d007c0c */ /* 0x000fc4000bfa6070 */
[----:B------:R-:W2:Y:S02]  /*0480*/  @!P0 LDG.E R8, desc[UR8][R6.64+0x8] ;  /* 0x0000080806088981 */ /* 0x000ea4000c1e1900 */
[----:B------:R-:W-:Y:S01]  /*0490*/  ISETP.GE.U32.AND.EX P5, PT, R11, UR11, PT, P5 ;  /* 0x0000000b0b007c0c */ /* 0x000fe2000bfa6150 */
[----:B------:R-:W-:Y:S02]  /*04a0*/  VIADD R11, R9, 0x8 ;  /* 0x00000008090b7836 */ /* 0x000fe40000000000 */
[----:B---3--:R-:W-:Y:S01]  /*04b0*/  @!P6 FADD R3, R3, R10 ;  /* 0x0000000a0303e221 */ /* 0x008fe20000000000 */
[----:B------:R-:W-:Y:S01]  /*04c0*/  ISETP.LT.OR P5, PT, R13, RZ, P5 ;  /* 0x000000ff0d00720c */ /* 0x000fe20002fa1670 */
[----:B------:R-:W3:Y:S01]  /*04d0*/  @!P3 LDG.E R10, desc[UR8][R6.64+0x14] ;  /* 0x00001408060ab981 */ /* 0x000ee2000c1e1900 */
[----:B------:R-:W-:Y:S02]  /*04e0*/  ISETP.GE.U32.AND P6, PT, R11, UR10, PT ;  /* 0x0000000a0b007c0c */ /* 0x000fe4000bfc6070 */
[----:B------:R-:W-:-:S04]  /*04f0*/  SHF.R.S32.HI R13, RZ, 0x1f, R11 ;  /* 0x0000001fff0d7819 */ /* 0x000fc8000001140b */
[----:B------:R-:W-:-:S04]  /*0500*/  ISETP.GE.U32.AND.EX P6, PT, R13, UR11, PT, P6 ;  /* 0x0000000b0d007c0c */ /* 0x000fc8000bfc6160 */
[----:B------:R-:W-:Y:S01]  /*0510*/  ISETP.LT.OR P6, PT, R11, RZ, P6 ;  /* 0x000000ff0b00720c */ /* 0x000fe200037c1670 */
[----:B------:R-:W3:-:S12]  /*0520*/  @!P5 LDG.E R18, desc[UR8][R6.64+0x1c] ;  /* 0x00001c080612d981 */ /* 0x000ed8000c1e1900 */
[----:B------:R-:W3:Y:S01]  /*0530*/  @!P6 LDG.E R20, desc[UR8][R6.64+0x20] ;  /* 0x000020080614e981 */ /* 0x000ee2000c1e1900 */
[----:B------:R-:W-:Y:S02]  /*0540*/  VIADD R11, R9, 0xa ;  /* 0x0000000a090b7836 */ /* 0x000fe40000000000 */
[----:B--2---:R-:W-:Y:S01]  /*0550*/  @!P0 FADD R3, R3, R8 ;  /* 0x0000000803038221 */ /* 0x004fe20000000000 */
[----:B------:R-:W-:-:S03]  /*0560*/  VIADD R8, R9, 0x9 ;  /* 0x0000000909087836 */ /* 0x000fc60000000000 */
[----:B----4-:R-:W-:Y:S02]  /*0570*/  @!P1 FADD R3, R3, R12 ;  /* 0x0000000c03039221 */ /* 0x010fe40000000000 */
[----:B------:R-:W-:Y:S02]  /*0580*/  ISETP.GE.U32.AND P0, PT, R8, UR10, PT ;  /* 0x0000000a08007c0c */ /* 0x000fe4000bf06070 */
[----:B------:R-:W-:Y:S01]  /*0590*/  SHF.R.S32.HI R13, RZ, 0x1f, R8 ;  /* 0x0000001fff0d7819 */ /* 0x000fe20000011408 */
[----:B-----5:R-:W-:Y:S01]  /*05a0*/  @!P2 FADD R3, R3, R14 ;  /* 0x0000000e0303a221 */ /* 0x020fe20000000000 */
[----:B------:R-:W-:Y:S01]  /*05b0*/  VIADD R12, R9, 0xb ;  /* 0x0000000b090c7836 */ /* 0x000fe20000000000 */
[----:B------:R-:W-:Y:S02]  /*05c0*/  ISETP.GE.U32.AND P2, PT, R11, UR10, PT ;  /* 0x0000000a0b007c0c */ /* 0x000fe4000bf46070 */
[----:B------:R-:W-:Y:S02]  /*05d0*/  ISETP.GE.U32.AND.EX P0, PT, R13, UR11, PT, P0 ;  /* 0x0000000b0d007c0c */ /* 0x000fe4000bf06100 */
[----:B------:R-:W-:-:S02]  /*05e0*/  SHF.R.S32.HI R14, RZ, 0x1f, R11 ;  /* 0x0000001fff0e7819 */ /* 0x000fc4000001140b */
[----:B------:R-:W-:Y:S01]  /*05f0*/  ISETP.LT.OR P0, PT, R8, RZ, P0 ;  /* 0x000000ff0800720c */ /* 0x000fe20000701670 */
[----:B------:R-:W-:Y:S01]  /*0600*/  VIADD R8, R9, 0xc ;  /* 0x0000000c09087836 */ /* 0x000fe20000000000 */
[----:B------:R-:W-:Y:S02]  /*0610*/  ISETP.GE.U32.AND.EX P2, PT, R14, UR11, PT, P2 ;  /* 0x0000000b0e007c0c */ /* 0x000fe4000bf46120 */
[----:B------:R-:W-:Y:S02]  /*0620*/  ISETP.GE.U32.AND P1, PT, R12, UR10, PT ;  /* 0x0000000a0c007c0c */ /* 0x000fe4000bf26070 */
[----:B------:R-:W-:Y:S01]  /*0630*/  SHF.R.S32.HI R15, RZ, 0x1f, R12 ;  /* 0x0000001fff0f7819 */ /* 0x000fe2000001140c */
[----:B---3--:R-:W-:Y:S01]  /*0640*/  @!P3 FADD R3, R3, R10 ;  /* 0x0000000a0303b221 */ /* 0x008fe20000000000 */
[----:B------:R-:W-:Y:S01]  /*0650*/  ISETP.LT.OR P2, PT, R11, RZ, P2 ;  /* 0x000000ff0b00720c */ /* 0x000fe20001741670 */
[----:B------:R-:W-:Y:S01]  /*0660*/  VIADD R10, R9, 0xd ;  /* 0x0000000d090a7836 */ /* 0x000fe20000000000 */
[----:B------:R-:W-:-:S02]  /*0670*/  ISETP.GE.U32.AND.EX P1, PT, R15, UR11, PT, P1 ;  /* 0x0000000b0f007c0c */ /* 0x000fc4000bf26110 */
[----:B------:R-:W-:Y:S02]  /*0680*/  ISETP.GE.U32.AND P3, PT, R8, UR10, PT ;  /* 0x0000000a08007c0c */ /* 0x000fe4000bf66070 */
[----:B------:R-:W-:Y:S01]  /*0690*/  SHF.R.S32.HI R11, RZ, 0x1f, R8 ;  /* 0x0000001fff0b7819 */ /* 0x000fe20000011408 */
[----:B------:R-:W-:Y:S01]  /*06a0*/  @!P4 FADD R3, R3, R16 ;  /* 0x000000100303c221 */ /* 0x000fe20000000000 */
[----:B------:R-:W-:Y:S01]  /*06b0*/  VIADD R13, R9, 0xe ;  /* 0x0000000e090d7836 */ /* 0x000fe20000000000 */
[----:B------:R-:W-:Y:S02]  /*06c0*/  ISETP.GE.U32.AND P4, PT, R10, UR10, PT ;  /* 0x0000000a0a007c0c */ /* 0x000fe4000bf86070 */
[----:B------:R-:W-:Y:S02]  /*06d0*/  SHF.R.S32.HI R14, RZ, 0x1f, R10 ;  /* 0x0000001fff0e7819 */ /* 0x000fe4000001140a */
[----:B------:R-:W-:Y:S02]  /*06e0*/  ISETP.GE.U32.AND.EX P3, PT, R11, UR11, PT, P3 ;  /* 0x0000000b0b007c0c */ /* 0x000fe4000bf66130 */
[----:B------:R-:W-:Y:S01]  /*06f0*/  ISETP.LT.OR P1, PT, R12, RZ, P1 ;  /* 0x000000ff0c00720c */ /* 0x000fe20000f21670 */
[----:B------:R-:W-:Y:S01]  /*0700*/  @!P5 FADD R3, R3, R18 ;  /* 0x000000120303d221 */ /* 0x000fe20000000000 */
[----:B------:R-:W-:Y:S01]  /*0710*/  VIADD R9, R9, 0xf ;  /* 0x0000000f09097836 */ /* 0x000fe20000000000 */
[----:B------:R-:W-:-:S02]  /*0720*/  ISETP.GE.U32.AND P5, PT, R13, UR10, PT ;  /* 0x0000000a0d007c0c */ /* 0x000fc4000bfa6070 */
[----:B------:R-:W-:Y:S02]  /*0730*/  SHF.R.S32.HI R15, RZ, 0x1f, R13 ;  /* 0x0000001fff0f7819 */ /* 0x000fe4000001140d */
[----:B------:R-:W-:Y:S02]  /*0740*/  ISETP.GE.U32.AND.EX P4, PT, R14, UR11, PT, P4 ;  /* 0x0000000b0e007c0c */ /* 0x000fe4000bf86140 */
[----:B------:R-:W-:Y:S02]  /*0750*/  ISETP.LT.OR P3, PT, R8, RZ, P3 ;  /* 0x000000ff0800720c */ /* 0x000fe40001f61670 */
[----:B------:R-:W2:Y:S01]  /*0760*/  @!P0 LDG.E R8, desc[UR8][R6.64+0x24] ;  /* 0x0000240806088981 */ /* 0x000ea2000c1e1900 */
[----:B------:R-:W-:Y:S01]  /*0770*/  @!P6 FADD R3, R3, R20 ;  /* 0x000000140303e221 */ /* 0x000fe20000000000 */
[----:B------:R-:W-:Y:S02]  /*0780*/  ISETP.GE.U32.AND.EX P5, PT, R15, UR11, PT, P5 ;  /* 0x0000000b0f007c0c */ /* 0x000fe4000bfa6150 */
[----:B------:R-:W-:Y:S01]  /*0790*/  ISETP.GE.U32.AND P6, PT, R9, UR10, PT ;  /* 0x0000000a09007c0c */ /* 0x000fe2000bfc6070 */
[----:B------:R-:W3:Y:S01]  /*07a0*/  @!P1 LDG.E R12, desc[UR8][R6.64+0x2c] ;  /* 0x00002c08060c9981 */ /* 0x000ee2000c1e1900 */
[----:B------:R-:W-:-:S02]  /*07b0*/  SHF.R.S32.HI R11, RZ, 0x1f, R9 ;  /* 0x0000001fff0b7819 */ /* 0x000fc40000011409 */
[----:B------:R-:W-:Y:S02]  /*07c0*/  ISETP.LT.OR P4, PT, R10, RZ, P4 ;  /* 0x000000ff0a00720c */ /* 0x000fe40002781670 */
[----:B------:R-:W4:Y:S01]  /*07d0*/  @!P2 LDG.E R10, desc[UR8][R6.64+0x28] ;  /* 0x00002808060aa981 */ /* 0x000f22000c1e1900 */
[----:B------:R-:W-:Y:S02]  /*07e0*/  ISETP.GE.U32.AND.EX P6, PT, R11, UR11, PT, P6 ;  /* 0x0000000b0b007c0c */ /* 0x000fe4000bfc6160 */
[----:B------:R-:W-:Y:S01]  /*07f0*/  ISETP.LT.OR P5, PT, R13, RZ, P5 ;  /* 0x000000ff0d00720c */ /* 0x000fe20002fa1670 */
[----:B------:R-:W5:Y:S01]  /*0800*/  @!P3 LDG.E R14, desc[UR8][R6.64+0x30] ;  /* 0x00003008060eb981 */ /* 0x000f62000c1e1900 */
[----:B------:R-:W-:-:S06]  /*0810*/  ISETP.LT.OR P6, PT, R9, RZ, P6 ;  /* 0x000000ff0900720c */ /* 0x000fcc00037c1670 */
[----:B------:R-:W5:Y:S05]  /*0820*/  @!P4 LDG.E R16, desc[UR8][R6.64+0x34] ;  /* 0x000034080610c981 */ /* 0x000f6a000c1e1900 */
[----:B------:R-:W5:Y:S04]  /*0830*/  @!P5 LDG.E R18, desc[UR8][R6.64+0x38] ;  /* 0x000038080612d981 */ /* 0x000f68000c1e1900 */
[----:B------:R-:W5:Y:S01]  /*0840*/  @!P6 LDG.E R20, desc[UR8][R6.64+0x3c] ;  /* 0x00003c080614e981 */ /* 0x000f62000c1e1900 */
[----:B------:R-:W-:-:S04]  /*0850*/  UIADD3 UR5, UPT, UPT, UR5, 0x10, URZ ;  /* 0x0000001005057890 */ /* 0x000fc8000fffe0ff */
[----:B------:R-:W-:Y:S01]  /*0860*/  UISETP.NE.AND UP1, UPT, UR5, UR4, UPT ;  /* 0x000000040500728c */ /* 0x000fe2000bf25270 */
[----:B--2---:R-:W-:-:S04]  /*0870*/  @!P0 FADD R3, R3, R8 ;  /* 0x0000000803038221 */ /* 0x004fc80000000000 */
[----:B----4-:R-:W-:-:S04]  /*0880*/  @!P2 FADD R3, R3, R10 ;  /* 0x0000000a0303a221 */ /* 0x010fc80000000000 */
[----:B---3--:R-:W-:-:S04]  /*0890*/  @!P1 FADD R3, R3, R12 ;  /* 0x0000000c03039221 */ /* 0x008fc80000000000 */
[----:B-----5:R-:W-:-:S04]  /*08a0*/  @!P3 FADD R3, R3, R14 ;  /* 0x0000000e0303b221 */ /* 0x020fc80000000000 */
[----:B------:R-:W-:-:S04]  /*08b0*/  @!P4 FADD R3, R3, R16 ;  /* 0x000000100303c221 */ /* 0x000fc80000000000 */
[----:B------:R-:W-:-:S04]  /*08c0*/  @!P5 FADD R3, R3, R18 ;  /* 0x000000120303d221 */ /* 0x000fc80000000000 */
[----:B------:R-:W-:Y:S01]  /*08d0*/  @!P6 FADD R3, R3, R20 ;  /* 0x000000140303e221 */ /* 0x000fe20000000000 */
[----:B------:R-:W-:Y:S06]  /*08e0*/  BRA.U UP1, `(.L_x_2) ;  /* 0xfffffff901307547 */ /* 0x000fec000b83ffff */
.L_x_1:
[----:B------:R-:W-:Y:S05]  /*08f0*/  BRA.U !UP0, `(.L_x_0) ;  /* 0x0000000508e47547 */ /* 0x000fea000b800000 */
[----:B------:R-:W0:Y:S01]  /*0900*/  LDCU UR5, c[0x0][0x388] ;  /* 0x00007100ff0577ac */ /* 0x000e220008000800 */
[----:B------:R-:W-:Y:S02]  /*0910*/  UISETP.GE.U32.AND UP0, UPT, UR6, 0x8, UPT ;  /* 0x000000080600788c */ /* 0x000fe4000bf06070 */
[----:B0-----:R-:W-:-:S04]  /*0920*/  ULOP3.LUT UR7, UR5, 0x7, URZ, 0xc0, !UPT ;  /* 0x0000000705077892 */ /* 0x001fc8000f8ec0ff */
[----:B------:R-:W-:-:S03]  /*0930*/  UISETP.NE.AND UP1, UPT, UR7, URZ, UPT ;  /* 0x000000ff0700728c */ /* 0x000fc6000bf25270 */
[----:B------:R-:W-:Y:S08]  /*0940*/  BRA.U !UP0, `(.L_x_3) ;  /* 0x0000000108f07547 */ /* 0x000ff0000b800000 */
[----:B------:R-:W0:Y:S01]  /*0950*/  LDCU.64 UR10, c[0x0][0x3a0] ;  /* 0x00007400ff0a77ac */ /* 0x000e220008000a00 */
[----:B------:R-:W1:Y:S01]  /*0960*/  LDC.64 R4, c[0x0][0x380] ;  /* 0x0000e000ff047b82 */ /* 0x000e620000000a00 */
[----:B------:R-:W-:-:S05]  /*0970*/  VIADD R13, R0, UR4 ;  /* 0x00000004000d7c36 */ /* 0x000fca0008000000 */
[----:B------:R-:W-:Y:S02]  /*0980*/  SHF.R.S32.HI R6, RZ, 0x1f, R13 ;  /* 0x0000001fff067819 */ /* 0x000fe4000001140d */
[----:B0-----:R-:W-:-:S04]  /*0990*/  ISETP.GE.U32.AND P6, PT, R13, UR10, PT ;  /* 0x0000000a0d007c0c */ /* 0x001fc8000bfc6070 */
[----:B------:R-:W-:Y:S01]  /*09a0*/  ISETP.GE.U32.AND.EX P6, PT, R6, UR11, PT, P6 ;  /* 0x0000000b06007c0c */ /* 0x000fe2000bfc6160 */
[----:B-1----:R-:W-:-:S03]  /*09b0*/  IMAD.WIDE R4, R13, 0x4, R4 ;  /* 0x000000040d047825 */ /* 0x002fc600078e0204 */
[----:B------:R-:W-:-:S13]  /*09c0*/  ISETP.LT.OR P6, PT, R13, RZ, P6 ;  /* 0x000000ff0d00720c */ /* 0x000fda00037c1670 */
[----:B------:R-:W2:Y:S01]  /*09d0*/  @!P6 LDG.E R6, desc[UR8][R4.64] ;  /* 0x000000080406e981 */ /* 0x000ea2000c1e1900 */
[C---:B------:R-:W-:Y:S02]  /*09e0*/  VIADD R7, R13.reuse, 0x1 ;  /* 0x000000010d077836 */ /* 0x040fe40000000000 */
[C---:B------:R-:W-:Y:S02]  /*09f0*/  VIADD R8, R13.reuse, 0x2 ;  /* 0x000000020d087836 */ /* 0x040fe40000000000 */
[----:B------:R-:W-:Y:S01]  /*0a00*/  VIADD R9, R13, 0x3 ;  /* 0x000000030d097836 */ /* 0x000fe20000000000 */
[----:B------:R-:W-:Y:S02]  /*0a10*/  ISETP.GE.U32.AND P0, PT, R7, UR10, PT ;  /* 0x0000000a07007c0c */ /* 0x000fe4000bf06070 */
[----:B------:R-:W-:Y:S02]  /*0a20*/  SHF.R.S32.HI R10, RZ, 0x1f, R7 ;  /* 0x0000001fff0a7819 */ /* 0x000fe40000011407 */
[----:B------:R-:W-:-:S02]  /*0a30*/  ISETP.GE.U32.AND P4, PT, R8, UR10, PT ;  /* 0x0000000a08007c0c */ /* 0x000fc4000bf86070 */
[----:B------:R-:W-:Y:S02]  /*0a40*/  SHF.R.S32.HI R11, RZ, 0x1f, R8 ;  /* 0x0000001fff0b7819 */ /* 0x000fe40000011408 */
[----:B------:R-:W-:Y:S01]  /*0a50*/  ISETP.GE.U32.AND.EX P0, PT, R10, UR11, PT, P0 ;  /* 0x0000000b0a007c0c */ /* 0x000fe2000bf06100 */
[----:B------:R-:W-:Y:S01]  /*0a60*/  VIADD R10, R13, 0x4 ;  /* 0x000000040d0a7836 */ /* 0x000fe20000000000 */
[----:B------:R-:W-:Y:S02]  /*0a70*/  ISETP.GE.U32.AND P3, PT, R9, UR10, PT ;  /* 0x0000000a09007c0c */ /* 0x000fe4000bf66070 */
[----:B------:R-:W-:Y:S02]  /*0a80*/  SHF.R.S32.HI R12, RZ, 0x1f, R9 ;  /* 0x0000001fff0c7819 */ /* 0x000fe40000011409 */
[----:B------:R-:W-:Y:S01]  /*0a90*/  ISETP.GE.U32.AND.EX P4, PT, R11, UR11, PT, P4 ;  /* 0x0000000b0b007c0c */ /* 0x000fe2000bf86140 */
[----:B------:R-:W-:Y:S01]  /*0aa0*/  VIADD R11, R13, 0x5 ;  /* 0x000000050d0b7836 */ /* 0x000fe20000000000 */
[----:B------:R-:W-:-:S02]  /*0ab0*/  ISETP.LT.OR P0, PT, R7, RZ, P0 ;  /* 0x000000ff0700720c */ /* 0x000fc40000701670 */
[----:B------:R-:W-:Y:S01]  /*0ac0*/  ISETP.GE.U32.AND.EX P3, PT, R12, UR11, PT, P3 ;  /* 0x0000000b0c007c0c */ /* 0x000fe2000bf66130 */
[----:B------:R-:W-:Y:S01]  /*0ad0*/  VIADD R12, R13, 0x6 ;  /* 0x000000060d0c7836 */ /* 0x000fe20000000000 */
[----:B------:R-:W-:Y:S02]  /*0ae0*/  ISETP.LT.OR P4, PT, R8, RZ, P4 ;  /* 0x000000ff0800720c */ /* 0x000fe40002781670 */
[----:B------:R-:W-:Y:S02]  /*0af0*/  ISETP.GE.U32.AND P2, PT, R10, UR10, PT ;  /* 0x0000000a0a007c0c */ /* 0x000fe4000bf46070 */
[----:B------:R-:W-:Y:S02]  /*0b00*/  SHF.R.S32.HI R7, RZ, 0x1f, R10 ;  /* 0x0000001fff077819 */ /* 0x000fe4000001140a */
[----:B------:R-:W-:Y:S02]  /*0b10*/  ISETP.GE.U32.AND P5, PT, R11, UR10, PT ;  /* 0x0000000a0b007c0c */ /* 0x000fe4000bfa6070 */
[----:B------:R-:W-:-:S02]  /*0b20*/  SHF.R.S32.HI R8, RZ, 0x1f, R11 ;  /* 0x0000001fff087819 */ /* 0x000fc4000001140b */
[----:B------:R-:W-:Y:S01]  /*0b30*/  ISETP.GE.U32.AND.EX P2, PT, R7, UR11, PT, P2 ;  /* 0x0000000b07007c0c */ /* 0x000fe2000bf46120 */
[----:B------:R-:W-:Y:S01]  /*0b40*/  VIADD R7, R13, 0x7 ;  /* 0x000000070d077836 */ /* 0x000fe20000000000 */
[----:B------:R-:W-:Y:S02]  /*0b50*/  ISETP.LT.OR P3, PT, R9, RZ, P3 ;  /* 0x000000ff0900720c */ /* 0x000fe40001f61670 */
[----:B------:R-:W-:Y:S02]  /*0b60*/  ISETP.GE.U32.AND P1, PT, R12, UR10, PT ;  /* 0x0000000a0c007c0c */ /* 0x000fe4000bf26070 */
[----:B------:R-:W-:Y:S02]  /*0b70*/  SHF.R.S32.HI R14, RZ, 0x1f, R12 ;  /* 0x0000001fff0e7819 */ /* 0x000fe4000001140c */
[----:B------:R-:W-:Y:S02]  /*0b80*/  ISETP.GE.U32.AND.EX P5, PT, R8, UR11, PT, P5 ;  /* 0x0000000b08007c0c */ /* 0x000fe4000bfa6150 */
[----:B------:R-:W-:Y:S01]  /*0b90*/  ISETP.LT.OR P2, PT, R10, RZ, P2 ;  /* 0x000000ff0a00720c */ /* 0x000fe20001741670 */
[----:B------:R-:W3:Y:S01]  /*0ba0*/  @!P4 LDG.E R8, desc[UR8][R4.64+0x8] ;  /* 0x000008080408c981 */ /* 0x000ee2000c1e1900 */
[----:B------:R-:W-:-:S02]  /*0bb0*/  ISETP.GE.U32.AND.EX P1, PT, R14, UR11, PT, P1 ;  /* 0x0000000b0e007c0c */ /* 0x000fc4000bf26110 */
[----:B------:R-:W-:Y:S01]  /*0bc0*/  SHF.R.S32.HI R9, RZ, 0x1f, R7 ;  /* 0x0000001fff097819 */ /* 0x000fe20000011407 */
[----:B------:R-:W4:Y:S01]  /*0bd0*/  @!P3 LDG.E R10, desc[UR8][R4.64+0xc] ;  /* 0x00000c08040ab981 */ /* 0x000f22000c1e1900 */
[----:B------:R-:W-:Y:S02]  /*0be0*/  ISETP.LT.OR P5, PT, R11, RZ, P5 ;  /* 0x000000ff0b00720c */ /* 0x000fe40002fa1670 */
[----:B------:R-:W-:-:S05]  /*0bf0*/  ISETP.LT.OR P1, PT, R12, RZ, P1 ;  /* 0x000000ff0c00720c */ /* 0x000fca0000f21670 */
[----:B------:R-:W5:Y:S06]  /*0c00*/  @!P2 LDG.E R12, desc[UR8][R4.64+0x10] ;  /* 0x00001008040ca981 */ /* 0x000f6c000c1e1900 */
[----:B------:R-:W5:Y:S04]  /*0c10*/  @!P5 LDG.E R14, desc[UR8][R4.64+0x14] ;  /* 0x00001408040ed981 */ /* 0x000f68000c1e1900 */
[----:B------:R-:W5:Y:S01]  /*0c20*/  @!P1 LDG.E R16, desc[UR8][R4.64+0x18] ;  /* 0x0000180804109981 */ /* 0x000f62000c1e1900 */
[----:B--2---:R-:W-:-:S03]  /*0c30*/  @!P6 FADD R3, R3, R6 ;  /* 0x000000060303e221 */ /* 0x004fc60000000000 */
[----:B------:R-:W2:Y:S01]  /*0c40*/  @!P0 LDG.E R6, desc[UR8][R4.64+0x4] ;  /* 0x0000040804068981 */ /* 0x000ea2000c1e1900 */
[----:B------:R-:W-:-:S04]  /*0c50*/  ISETP.GE.U32.AND P6, PT, R7, UR10, PT ;  /* 0x0000000a07007c0c */ /* 0x000fc8000bfc6070 */
[----:B------:R-:W-:-:S04]  /*0c60*/  ISETP.GE.U32.AND.EX P6, PT, R9, UR11, PT, P6 ;  /* 0x0000000b09007c0c */ /* 0x000fc8000bfc6160 */
[----:B------:R-:W-:-:S13]  /*0c70*/  ISETP.LT.OR P6, PT, R7, RZ, P6 ;  /* 0x000000ff0700720c */ /* 0x000fda00037c1670 */
[----:B------:R-:W5:Y:S01]  /*0c80*/  @!P6 LDG.E R18, desc[UR8][R4.64+0x1c] ;  /* 0x00001c080412e981 */ /* 0x000f62000c1e1900 */
[----:B------:R-:W-:Y:S01]  /*0c90*/  UIADD3 UR4, UPT, UPT, UR4, 0x8, URZ ;  /* 0x0000000804047890 */ /* 0x000fe2000fffe0ff */
[----:B--2---:R-:W-:-:S04]  /*0ca0*/  @!P0 FADD R3, R3, R6 ;  /* 0x0000000603038221 */ /* 0x004fc80000000000 */
[----:B---3--:R-:W-:-:S04]  /*0cb0*/  @!P4 FADD R3, R3, R8 ;  /* 0x000000080303c221 */ /* 0x008fc80000000000 */
[----:B----4-:R-:W-:-:S04]  /*0cc0*/  @!P3 FADD R3, R3, R10 ;  /* 0x0000000a0303b221 */ /* 0x010fc80000000000 */
[----:B-----5:R-:W-:-:S04]  /*0cd0*/  @!P2 FADD R3, R3, R12 ;  /* 0x0000000c0303a221 */ /* 0x020fc80000000000 */
[----:B------:R-:W-:-:S04]  /*0ce0*/  @!P5 FADD R3, R3, R14 ;  /* 0x0000000e0303d221 */ /* 0x000fc80000000000 */
[----:B------:R-:W-:-:S04]  /*0cf0*/  @!P1 FADD R3, R3, R16 ;  /* 0x0000001003039221 */ /* 0x000fc80000000000 */
[----:B------:R-:W-:-:S07]  /*0d00*/  @!P6 FADD R3, R3, R18 ;  /* 0x000000120303e221 */ /* 0x000fce0000000000 */
.L_x_3:
[----:B------:R-:W-:Y:S05]  /*0d10*/  BRA.U !UP1, `(.L_x_0) ;  /* 0x0000000109dc7547 */ /* 0x000fea000b800000 */
[----:B------:R-:W-:Y:S02]  /*0d20*/  UISETP.GE.U32.AND UP0, UPT, UR7, 0x4, UPT ;  /* 0x000000040700788c */ /* 0x000fe4000bf06070 */
[----:B------:R-:W-:-:S04]  /*0d30*/  ULOP3.LUT UR5, UR5, 0x3, URZ, 0xc0, !UPT ;  /* 0x0000000305057892 */ /* 0x000fc8000f8ec0ff */
[----:B------:R-:W-:-:S03]  /*0d40*/  UISETP.NE.AND UP1, UPT, UR5, URZ, UPT ;  /* 0x000000ff0500728c */ /* 0x000fc6000bf25270 */
[----:B------:R-:W-:Y:S08]  /*0d50*/  BRA.U !UP0, `(.L_x_4) ;  /* 0x0000000108807547 */ /* 0x000ff0000b800000 */
[----:B------:R-:W0:Y:S01]  /*0d60*/  LDCU.64 UR6, c[0x0][0x3a0] ;  /* 0x00007400ff0677ac */ /* 0x000e220008000a00 */
[----:B------:R-:W1:Y:S01]  /*0d70*/  LDC.64 R4, c[0x0][0x380] ;  /* 0x0000e000ff047b82 */ /* 0x000e620000000a00 */
[----:B------:R-:W-:-:S04]  /*0d80*/  VIADD R7, R0, UR4 ;  /* 0x0000000400077c36 */ /* 0x000fc80008000000 */
[C---:B------:R-:W-:Y:S01]  /*0d90*/  VIADD R0, R7.reuse, 0x1 ;  /* 0x0000000107007836 */ /* 0x040fe20000000000 */
[----:B------:R-:W-:Y:S01]  /*0da0*/  SHF.R.S32.HI R8, RZ, 0x1f, R7 ;  /* 0x0000001fff087819 */ /* 0x000fe20000011407 */
[----:B------:R-:W-:-:S03]  /*0db0*/  VIADD R6, R7, 0x2 ;  /* 0x0000000207067836 */ /* 0x000fc60000000000 */
[----:B------:R-:W-:Y:S02]  /*0dc0*/  SHF.R.S32.HI R9, RZ, 0x1f, R0 ;  /* 0x0000001fff097819 */ /* 0x000fe40000011400 */
[C---:B0-----:R-:W-:Y:S02]  /*0dd0*/  ISETP.GE.U32.AND P0, PT, R7.reuse, UR6, PT ;  /* 0x0000000607007c0c */ /* 0x041fe4000bf06070 */
[----:B------:R-:W-:Y:S02]  /*0de0*/  ISETP.GE.U32.AND P1, PT, R0, UR6, PT ;  /* 0x0000000600007c0c */ /* 0x000fe4000bf26070 */
[----:B------:R-:W-:Y:S01]  /*0df0*/  ISETP.GE.U32.AND.EX P0, PT, R8, UR7, PT, P0 ;  /* 0x0000000708007c0c */ /* 0x000fe2000bf06100 */
[----:B------:R-:W-:Y:S01]  /*0e00*/  VIADD R8, R7, 0x3 ;  /* 0x0000000307087836 */ /* 0x000fe20000000000 */
[----:B------:R-:W-:Y:S01]  /*0e10*/  ISETP.GE.U32.AND.EX P1, PT, R9, UR7, PT, P1 ;  /* 0x0000000709007c0c */ /* 0x000fe2000bf26110 */
[----:B-1----:R-:W-:Y:S01]  /*0e20*/  IMAD.WIDE R4, R7, 0x4, R4 ;  /* 0x0000000407047825 */ /* 0x002fe200078e0204 */
[----:B------:R-:W-:-:S02]  /*0e30*/  ISETP.GE.U32.AND P2, PT, R6, UR6, PT ;  /* 0x0000000606007c0c */ /* 0x000fc4000bf46070 */
[----:B------:R-:W-:Y:S02]  /*0e40*/  SHF.R.S32.HI R9, RZ, 0x1f, R6 ;  /* 0x0000001fff097819 */ /* 0x000fe40000011406 */
[----:B------:R-:W-:Y:S02]  /*0e50*/  ISETP.LT.OR P0, PT, R7, RZ, P0 ;  /* 0x000000ff0700720c */ /* 0x000fe40000701670 */
[----:B------:R-:W-:Y:S02]  /*0e60*/  ISETP.GE.U32.AND P3, PT, R8, UR6, PT ;  /* 0x0000000608007c0c */ /* 0x000fe4000bf66070 */
[----:B------:R-:W-:Y:S02]  /*0e70*/  SHF.R.S32.HI R10, RZ, 0x1f, R8 ;  /* 0x0000001fff0a7819 */ /* 0x000fe40000011408 */
[----:B------:R-:W-:Y:S02]  /*0e80*/  ISETP.GE.U32.AND.EX P2, PT, R9, UR7, PT, P2 ;  /* 0x0000000709007c0c */ /* 0x000fe4000bf46120 */
[----:B------:R-:W-:-:S02]  /*0e90*/  ISETP.LT.OR P1, PT, R0, RZ, P1 ;  /* 0x000000ff0000720c */ /* 0x000fc40000f21670 */
[----:B------:R-:W-:Y:S02]  /*0ea0*/  ISETP.GE.U32.AND.EX P3, PT, R10, UR7, PT, P3 ;  /* 0x000000070a007c0c */ /* 0x000fe4000bf66130 */
[----:B------:R-:W-:Y:S01]  /*0eb0*/  ISETP.LT.OR P2, PT, R6, RZ, P2 ;  /* 0x000000ff0600720c */ /* 0x000fe20001741670 */
[----:B------:R-:W2:Y:S01]  /*0ec0*/  @!P0 LDG.E R0, desc[UR8][R4.64] ;  /* 0x0000000804008981 */ /* 0x000ea2000c1e1900 */
[----:B------:R-:W-:-:S07]  /*0ed0*/  ISETP.LT.OR P3, PT, R8, RZ, P3 ;  /* 0x000000ff0800720c */ /* 0x000fce0001f61670 */
[----:B------:R-:W3:Y:S04]  /*0ee0*/  @!P1 LDG.E R6, desc[UR8][R4.64+0x4] ;  /* 0x0000040804069981 */ /* 0x000ee8000c1e1900 */
[----:B------:R-:W4:Y:S04]  /*0ef0*/  @!P2 LDG.E R8, desc[UR8][R4.64+0x8] ;  /* 0x000008080408a981 */ /* 0x000f28000c1e1900 */
[----:B------:R-:W5:Y:S01]  /*0f00*/  @!P3 LDG.E R10, desc[UR8][R4.64+0xc] ;  /* 0x00000c08040ab981 */ /* 0x000f62000c1e1900 */
[----:B------:R-:W-:Y:S01]  /*0f10*/  UIADD3 UR4, UPT, UPT, UR4, 0x4, URZ ;  /* 0x0000000404047890 */ /* 0x000fe2000fffe0ff */
[----:B--2---:R-:W-:-:S04]  /*0f20*/  @!P0 FADD R3, R3, R0 ;  /* 0x0000000003038221 */ /* 0x004fc80000000000 */
[----:B---3--:R-:W-:-:S04]  /*0f30*/  @!P1 FADD R3, R3, R6 ;  /* 0x0000000603039221 */ /* 0x008fc80000000000 */
[----:B----4-:R-:W-:-:S04]  /*0f40*/  @!P2 FADD R3, R3, R8 ;  /* 0x000000080303a221 */ /* 0x010fc80000000000 */
[----:B-----5:R-:W-:-:S07]  /*0f50*/  @!P3 FADD R3, R3, R10 ;  /* 0x0000000a0303b221 */ /* 0x020fce0000000000 */
.L_x_4:
[----:B------:R-:W-:Y:S05]  /*0f60*/  BRA.U !UP1, `(.L_x_0) ;  /* 0x0000000109487547 */ /* 0x000fea000b800000 */
[----:B------:R-:W0:Y:S01]  /*0f70*/  LDC R5, c[0x0][0x38c] ;  /* 0x0000e300ff057b82 */ /* 0x000e220000000800 */
[----:B------:R-:W1:Y:S01]  /*0f80*/  LDCU UR6, c[0x0][0x390] ;  /* 0x00007200ff0677ac */ /* 0x000e620008000800 */
[----:B------:R-:W2:Y:S01]  /*0f90*/  LDCU.64 UR10, c[0x0][0x3a0] ;  /* 0x00007400ff0a77ac */ /* 0x000ea20008000a00 */
[----:B------:R-:W-:Y:S01]  /*0fa0*/  UIADD3 UR5, UPT, UPT, -UR5, URZ, URZ ;  /* 0x000000ff05057290 */ /* 0x000fe2000fffe1ff */
[----:B0-----:R-:W-:-:S04]  /*0fb0*/  IMAD R0, R2, R5, UR4 ;  /* 0x0000000402007e24 */ /* 0x001fc8000f8e0205 */
[----:B-12---:R-:W-:-:S07]  /*0fc0*/  VIADD R7, R0, -UR6 ;  /* 0x8000000600077c36 */ /* 0x006fce0008000000 */
.L_x_5:
[----:B------:R-:W-:Y:S02]  /*0fd0*/  ISETP.GE.U32.AND P0, PT, R7, UR10, PT ;  /* 0x0000000a07007c0c */ /* 0x000fe4000bf06070 */
[----:B------:R-:W-:-:S04]  /*0fe0*/  SHF.R.S32.HI R0, RZ, 0x1f, R7 ;  /* 0x0000001fff007819 */ /* 0x000fc80000011407 */
[----:B------:R-:W-:-:S04]  /*0ff0*/  ISETP.GE.U32.AND.EX P0, PT, R0, UR11, PT, P0 ;  /* 0x0000000b00007c0c */ /* 0x000fc8000bf06100 */
[----:B------:R-:W-:-:S13]  /*1000*/  ISETP.LT.OR P0, PT, R7, RZ, P0 ;  /* 0x000000ff0700720c */ /* 0x000fda0000701670 */
[----:B------:R-:W0:Y:S02]  /*1010*/  @!P0 LDC.64 R4, c[0x0][0x380] ;  /* 0x0000e000ff048b82 */ /* 0x000e240000000a00 */
[----:B0-----:R-:W-:-:S06]  /*1020*/  @!P0 IMAD.WIDE R4, R7, 0x4, R4 ;  /* 0x0000000407048825 */ /* 0x001fcc00078e0204 */
[----:B------:R-:W2:Y:S01]  /*1030*/  @!P0 LDG.E R4, desc[UR8][R4.64] ;  /* 0x0000000804048981 */ /* 0x000ea2000c1e1900 */
[----:B------:R-:W-:Y:S01]  /*1040*/  UIADD3 UR5, UPT, UPT, UR5, 0x1, URZ ;  /* 0x0000000105057890 */ /* 0x000fe2000fffe0ff */
[----:B------:R-:W-:-:S03]  /*1050*/  VIADD R7, R7, 0x1 ;  /* 0x0000000107077836 */ /* 0x000fc60000000000 */
[----:B------:R-:W-:Y:S01]  /*1060*/  UISETP.NE.AND UP0, UPT, UR5, URZ, UPT ;  /* 0x000000ff0500728c */ /* 0x000fe2000bf05270 */
[----:B--2---:R-:W-:-:S08]  /*1070*/  @!P0 FADD R3, R3, R4 ;  /* 0x0000000403038221 */ /* 0x004fd00000000000 */
[----:B------:R-:W-:Y:S05]  /*1080*/  BRA.U UP0, `(.L_x_5) ;  /* 0xfffffffd00d07547 */ /* 0x000fea000b83ffff */
.L_x_0:
[----:B------:R-:W0:Y:S01]  /*1090*/  LDCU UR4, c[0x0][0x388] ;  /* 0x00007100ff0477ac */ /* 0x000e220008000800 */
[----:B------:R-:W-:Y:S01]  /*10a0*/  BSSY.RECONVERGENT B0, `(.L_x_6) ;  /* 0x000000d000007945 */ /* 0x000fe20003800200 */
[----:B0-----:R-:W-:-:S04]  /*10b0*/  I2FP.F32.S32 R6, UR4 ;  /* 0x0000000400067c45 */ /* 0x001fc80008201400 */
[----:B------:R-:W0:Y:S08]  /*10c0*/  MUFU.RCP R5, R6 ;  /* 0x0000000600057308 */ /* 0x000e300000001000 */
[----:B------:R-:W1:Y:S01]  /*10d0*/  FCHK P0, R3, R6 ;  /* 0x0000000603007302 */ /* 0x000e620000000000 */
[----:B0-----:R-:W-:-:S04]  /*10e0*/  FFMA R0, -R6, R5, 1 ;  /* 0x3f80000006007423 */ /* 0x001fc80000000105 */
[----:B------:R-:W-:-:S04]  /*10f0*/  FFMA R0, R5, R0, R5 ;  /* 0x0000000005007223 */ /* 0x000fc80000000005 */
[----:B------:R-:W-:-:S04]  /*1100*/  FFMA R5, R0, R3, RZ ;  /* 0x0000000300057223 */ /* 0x000fc800000000ff */
[----:B------:R-:W-:-:S04]  /*1110*/  FFMA R4, -R6, R5, R3 ;  /* 0x0000000506047223 */ /* 0x000fc80000000103 */
[----:B------:R-:W-:Y:S01]  /*1120*/  FFMA R7, R0, R4, R5 ;  /* 0x0000000400077223 */ /* 0x000fe20000000005 */
[----:B-1----:R-:W-:Y:S06]  /*1130*/  @!P0 BRA `(.L_x_7) ;  /* 0x00000000000c8947 */ /* 0x002fec0003800000 */
[----:B------:R-:W-:-:S07]  /*1140*/  MOV R4, 0x1160 ;  /* 0x0000116000047802 */ /* 0x000fce0000000f00 */
[----:B------:R-:W-:Y:S05]  /*1150*/  CALL.REL.NOINC `($__internal_0_$__cuda_sm3x_div_rn_noftz_f32_slowpath) ;  /* 0x0000000000187944 */ /* 0x000fea0003c00000 */
[----:B------:R-:W-:-:S07]  /*1160*/  IMAD.MOV.U32 R7, RZ, RZ, R0 ;  /* 0x000000ffff077224 */ /* 0x000fce00078e0000 */
.L_x_7:
[----:B------:R-:W-:Y:S05]  /*1170*/  BSYNC.RECONVERGENT B0 ;  /* 0x0000000000007941 */ /* 0x000fea0003800200 */
.L_x_6:
[----:B------:R-:W0:Y:S02]  /*1180*/  LDC.64 R4, c[0x0][0x398] ;  /* 0x0000e600ff047b82 */ /* 0x000e240000000a00 */
[----:B0-----:R-:W-:-:S05]  /*1190*/  IMAD.WIDE R2, R2, 0x4, R4 ;  /* 0x0000000402027825 */ /* 0x001fca00078e0204 */
[----:B------:R-:W-:Y:S01]  /*11a0*/  STG.E desc[UR8][R2.64], R7 ;  /* 0x0000000702007986 */ /* 0x000fe2000c101908 */
[----:B------:R-:W-:Y:S05]  /*11b0*/  EXIT ;  /* 0x000000000000794d */ /* 0x000fea0003800000 */
        .weak           $__internal_0_$__cuda_sm3x_div_rn_noftz_f32_slowpath
        .type           $__internal_0_$__cuda_sm3x_div_rn_noftz_f32_slowpath,@function
        .size           $__internal_0_$__cuda_sm3x_div_rn_noftz_f32_slowpath,(.L_x_20 - $__internal_0_$__cuda_sm3x_div_rn_noftz_f32_slowpath)
$__internal_0_$__cuda_sm3x_div_rn_noftz_f32_slowpath:
[----:B------:R-:W-:Y:S01]  /*11c0*/  SHF.R.U32.HI R5, RZ, 0x17, R6 ;  /* 0x00000017ff057819 */ /* 0x000fe20000011606 */
[----:B------:R-:W-:Y:S01]  /*11d0*/  BSSY.RECONVERGENT B1, `(.L_x_8) ;  /* 0x0000063000017945 */ /* 0x000fe20003800200 */
[----:B------:R-:W-:Y:S02]  /*11e0*/  SHF.R.U32.HI R0, RZ, 0x17, R3 ;  /* 0x00000017ff007819 */ /* 0x000fe40000011603 */
[----:B------:R-:W-:Y:S02]  /*11f0*/  LOP3.LUT R5, R5, 0xff, RZ, 0xc0, !PT ;  /* 0x000000ff05057812 */ /* 0x000fe400078ec0ff */
[----:B------:R-:W-:-:S03]  /*1200*/  LOP3.LUT R10, R0, 0xff, RZ, 0xc0, !PT ;  /* 0x000000ff000a7812 */ /* 0x000fc600078ec0ff */
[----:B------:R-:W-:Y:S02]  /*1210*/  VIADD R8, R5, 0xffffffff ;  /* 0xffffffff05087836 */ /* 0x000fe40000000000 */
[----:B------:R-:W-:-:S03]  /*1220*/  VIADD R9, R10, 0xffffffff ;  /* 0xffffffff0a097836 */ /* 0x000fc60000000000 */
[----:B------:R-:W-:-:S04]  /*1230*/  ISETP.GT.U32.AND P0, PT, R8, 0xfd, PT ;  /* 0x000000fd0800780c */ /* 0x000fc80003f04070 */
[----:B------:R-:W-:-:S13]  /*1240*/  ISETP.GT.U32.OR P0, PT, R9, 0xfd, P0 ;  /* 0x000000fd0900780c */ /* 0x000fda0000704470 */
[----:B------:R-:W-:Y:S01]  /*1250*/  @!P0 IMAD.MOV.U32 R7, RZ, RZ, RZ ;  /* 0x000000ffff078224 */ /* 0x000fe200078e00ff */
[----:B------:R-:W-:Y:S06]  /*1260*/  @!P0 BRA `(.L_x_9) ;  /* 0x0000000000608947 */ /* 0x000fec0003800000 */
[----:B------:R-:W-:Y:S01]  /*1270*/  FSETP.GTU.FTZ.AND P0, PT, |R3|, +INF , PT ;  /* 0x7f8000000300780b */ /* 0x000fe20003f1c200 */
[----:B------:R-:W-:Y:S01]  /*1280*/  IMAD.MOV.U32 R0, RZ, RZ, R6 ;  /* 0x000000ffff007224 */ /* 0x000fe200078e0006 */
[----:B------:R-:W-:-:S04]  /*1290*/  FSETP.GTU.FTZ.AND P1, PT, |R6|, +INF , PT ;  /* 0x7f8000000600780b */ /* 0x000fc80003f3c200 */
[----:B------:R-:W-:-:S13]  /*12a0*/  PLOP3.LUT P0, PT, P0, P1, PT, 0xf8, 0x8f ;  /* 0x00000000008f781c */ /* 0x000fda0000703f70 */
[----:B------:R-:W-:Y:S05]  /*12b0*/  @P0 BRA `(.L_x_10) ;  /* 0x00000004004c0947 */ /* 0x000fea0003800000 */
[----:B------:R-:W-:-:S13]  /*12c0*/  LOP3.LUT P0, RZ, R6, 0x7fffffff, R3, 0xc8, !PT ;  /* 0x7fffffff06ff7812 */ /* 0x000fda000780c803 */
[----:B------:R-:W-:Y:S05]  /*12d0*/  @!P0 BRA `(.L_x_11) ;  /* 0x00000004003c8947 */ /* 0x000fea0003800000 */
[C---:B------:R-:W-:Y:S02]  /*12e0*/  FSETP.NEU.FTZ.AND P1, PT, |R3|.reuse, +INF , PT ;  /* 0x7f8000000300780b */ /* 0x040fe40003f3d200 */
[----:B------:R-:W-:Y:S02]  /*12f0*/  FSETP.NEU.FTZ.AND P0, PT, |R0|, +INF , PT ;  /* 0x7f8000000000780b */ /* 0x000fe40003f1d200 */
[----:B------:R-:W-:-:S11]  /*1300*/  FSETP.NEU.FTZ.AND P2, PT, |R3|, +INF , PT ;  /* 0x7f8000000300780b */ /* 0x000fd60003f5d200 */
[----:B------:R-:W-:Y:S05]  /*1310*/  @!P0 BRA !P1, `(.L_x_11) ;  /* 0x00000004002c8947 */ /* 0x000fea0004800000 */
[----:B------:R-:W-:-:S04]  /*1320*/  LOP3.LUT P1, RZ, R3, 0x7fffffff, RZ, 0xc0, !PT ;  /* 0x7fffffff03ff7812 */ /* 0x000fc8000782c0ff */
[----:B------:R-:W-:-:S13]  /*1330*/  PLOP3.LUT P0, PT, P0, P1, PT, 0x2f, 0xf2 ;  /* 0x0000000000f2781c */ /* 0x000fda0000702577 */
[----:B------:R-:W-:Y:S05]  /*1340*/  @P0 BRA `(.L_x_12) ;  /* 0x0000000400180947 */ /* 0x000fea0003800000 */
[----:B------:R-:W-:-:S04]  /*1350*/  LOP3.LUT P0, RZ, R6, 0x7fffffff, RZ, 0xc0, !PT ;  /* 0x7fffffff06ff7812 */ /* 0x000fc8000780c0ff */
[----:B------:R-:W-:-:S13]  /*1360*/  PLOP3.LUT P0, PT, P2, P0, PT, 0x2f, 0xf2 ;  /* 0x0000000000f2781c */ /* 0x000fda0001700577 */
[----:B------:R-:W-:Y:S05]  /*1370*/  @P0 BRA `(.L_x_13) ;  /* 0x0000000400000947 */ /* 0x000fea0003800000 */
[----:B------:R-:W-:Y:S02]  /*1380*/  ISETP.GE.AND P0, PT, R9, RZ, PT ;  /* 0x000000ff0900720c */ /* 0x000fe40003f06270 */
[----:B------:R-:W-:-:S11]  /*1390*/  ISETP.GE.AND P1, PT, R8, RZ, PT ;  /* 0x000000ff0800720c */ /* 0x000fd60003f26270 */
[----:B------:R-:W-:Y:S02]  /*13a0*/  @P0 IMAD.MOV.U32 R7, RZ, RZ, RZ ;  /* 0x000000ffff070224 */ /* 0x000fe400078e00ff */
[----:B------:R-:W-:Y:S01]  /*13b0*/  @!P0 FFMA R3, R3, 1.84467440737095516160e+19, RZ ;  /* 0x5f80000003038823 */ /* 0x000fe200000000ff */
[----:B------:R-:W-:Y:S02]  /*13c0*/  @!P0 IMAD.MOV.U32 R7, RZ, RZ, -0x40 ;  /* 0xffffffc0ff078424 */ /* 0x000fe400078e00ff */
[----:B------:R-:W-:Y:S02]  /*13d0*/  @!P1 FFMA R6, R0, 1.84467440737095516160e+19, RZ ;  /* 0x5f80000000069823 */ /* 0x000fe400000000ff */
[----:B------:R-:W-:-:S07]  /*13e0*/  @!P1 VIADD R7, R7, 0x40 ;  /* 0x0000004007079836 */ /* 0x000fce0000000000 */
.L_x_9:
[----:B------:R-:W-:Y:S01]  /*13f0*/  LEA R9, R5, 0xc0800000, 0x17 ;  /* 0xc080000005097811 */ /* 0x000fe200078eb8ff */
[----:B------:R-:W-:Y:S04]  /*1400*/  BSSY.RECONVERGENT B2, `(.L_x_14) ;  /* 0x0000036000027945 */ /* 0x000fe80003800200 */
[----:B------:R-:W-:Y:S02]  /*1410*/  IMAD.IADD R9, R6, 0x1, -R9 ;  /* 0x0000000106097824 */ /* 0x000fe400078e0a09 */
[----:B------:R-:W-:Y:S02]  /*1420*/  VIADD R6, R10, 0xffffff81 ;  /* 0xffffff810a067836 */ /* 0x000fe40000000000 */
[----:B------:R-:W0:Y:S01]  /*1430*/  MUFU.RCP R8, R9 ;  /* 0x0000000900087308 */ /* 0x000e220000001000 */
[----:B------:R-:W-:Y:S01]  /*1440*/  FADD.FTZ R11, -R9, -RZ ;  /* 0x800000ff090b7221 */ /* 0x000fe20000010100 */
[C---:B------:R-:W-:Y:S01]  /*1450*/  IMAD R0, R6.reuse, -0x800000, R3 ;  /* 0xff80000006007824 */ /* 0x040fe200078e0203 */
[----:B------:R-:W-:-:S05]  /*1460*/  IADD3 R6, PT, PT, R6, 0x7f, -R5 ;  /* 0x0000007f06067810 */ /* 0x000fca0007ffe805 */
[----:B------:R-:W-:Y:S02]  /*1470*/  IMAD.IADD R6, R6, 0x1, R7 ;  /* 0x0000000106067824 */ /* 0x000fe400078e0207 */
[----:B0-----:R-:W-:-:S04]  /*1480*/  FFMA R13, R8, R11, 1 ;  /* 0x3f800000080d7423 */ /* 0x001fc8000000000b */
[----:B------:R-:W-:-:S04]  /*1490*/  FFMA R10, R8, R13, R8 ;  /* 0x0000000d080a7223 */ /* 0x000fc80000000008 */
[----:B------:R-:W-:-:S04]  /*14a0*/  FFMA R3, R0, R10, RZ ;  /* 0x0000000a00037223 */ /* 0x000fc800000000ff */
[----:B------:R-:W-:-:S04]  /*14b0*/  FFMA R8, R11, R3, R0 ;  /* 0x000000030b087223 */ /* 0x000fc80000000000 */
[----:B------:R-:W-:-:S04]  /*14c0*/  FFMA R13, R10, R8, R3 ;  /* 0x000000080a0d7223 */ /* 0x000fc80000000003 */
[----:B------:R-:W-:-:S04]  /*14d0*/  FFMA R8, R11, R13, R0 ;  /* 0x0000000d0b087223 */ /* 0x000fc80000000000 */
[----:B------:R-:W-:-:S05]  /*14e0*/  FFMA R0, R10, R8, R13 ;  /* 0x000000080a007223 */ /* 0x000fca000000000d */
[----:B------:R-:W-:-:S04]  /*14f0*/  SHF.R.U32.HI R3, RZ, 0x17, R0 ;  /* 0x00000017ff037819 */ /* 0x000fc80000011600 */
[----:B------:R-:W-:-:S05]  /*1500*/  LOP3.LUT R3, R3, 0xff, RZ, 0xc0, !PT ;  /* 0x000000ff03037812 */ /* 0x000fca00078ec0ff */
[----:B------:R-:W-:-:S04]  /*1510*/  IMAD.IADD R7, R3, 0x1, R6 ;  /* 0x0000000103077824 */ /* 0x000fc800078e0206 */
[----:B------:R-:W-:-:S05]  /*1520*/  VIADD R3, R7, 0xffffffff ;  /* 0xffffffff07037836 */ /* 0x000fca0000000000 */
[----:B------:R-:W-:-:S13]  /*1530*/  ISETP.GE.U32.AND P0, PT, R3, 0xfe, PT ;  /* 0x000000fe0300780c */ /* 0x000fda0003f06070 */
[----:B------:R-:W-:Y:S05]  /*1540*/  @!P0 BRA `(.L_x_15) ;  /* 0x0000000000808947 */ /* 0x000fea0003800000 */
[----:B------:R-:W-:-:S13]  /*1550*/  ISETP.GT.AND P0, PT, R7, 0xfe, PT ;  /* 0x000000fe0700780c */ /* 0x000fda0003f04270 */
[----:B------:R-:W-:Y:S05]  /*1560*/  @P0 BRA `(.L_x_16) ;  /* 0x00000000006c0947 */ /* 0x000fea0003800000 */
[----:B------:R-:W-:-:S13]  /*1570*/  ISETP.GE.AND P0, PT, R7, 0x1, PT ;  /* 0x000000010700780c */ /* 0x000fda0003f06270 */
[----:B------:R-:W-:Y:S05]  /*1580*/  @P0 BRA `(.L_x_17) ;  /* 0x0000000000740947 */ /* 0x000fea0003800000 */
[----:B------:R-:W-:Y:S02]  /*1590*/  ISETP.GE.AND P0, PT, R7, -0x18, PT ;  /* 0xffffffe80700780c */ /* 0x000fe40003f06270 */
[----:B------:R-:W-:-:S11]  /*15a0*/  LOP3.LUT R0, R0, 0x80000000, RZ, 0xc0, !PT ;  /* 0x8000000000007812 */ /* 0x000fd600078ec0ff */
[----:B------:R-:W-:Y:S05]  /*15b0*/  @!P0 BRA `(.L_x_17) ;  /* 0x0000000000688947 */ /* 0x000fea0003800000 */
[CCC-:B------:R-:W-:Y:S01]  /*15c0*/  FFMA.RZ R3, R10.reuse, R8.reuse, R13.reuse ;  /* 0x000000080a037223 */ /* 0x1c0fe2000000c00d */
[CCC-:B------:R-:W-:Y:S01]  /*15d0*/  FFMA.RM R6, R10.reuse, R8.reuse, R13.reuse ;  /* 0x000000080a067223 */ /* 0x1c0fe2000000400d */
[C---:B------:R-:W-:Y:S02]  /*15e0*/  ISETP.NE.AND P2, PT, R7.reuse, RZ, PT ;  /* 0x000000ff0700720c */ /* 0x040fe40003f45270 */
[----:B------:R-:W-:Y:S02]  /*15f0*/  ISETP.NE.AND P1, PT, R7, RZ, PT ;  /* 0x000000ff0700720c */ /* 0x000fe40003f25270 */
[----:B------:R-:W-:Y:S01]  /*1600*/  LOP3.LUT R5, R3, 0x7fffff, RZ, 0xc0, !PT ;  /* 0x007fffff03057812 */ /* 0x000fe200078ec0ff */
[----:B------:R-:W-:Y:S01]  /*1610*/  FFMA.RP R3, R10, R8, R13 ;  /* 0x000000080a037223 */ /* 0x000fe2000000800d */
[----:B------:R-:W-:Y:S02]  /*1620*/  VIADD R8, R7, 0x20 ;  /* 0x0000002007087836 */ /* 0x000fe40000000000 */
[----:B------:R-:W-:Y:S01]  /*1630*/  LOP3.LUT R5, R5, 0x800000, RZ, 0xfc, !PT ;  /* 0x0080000005057812 */ /* 0x000fe200078efcff */
[----:B------:R-:W-:Y:S01]  /*1640*/  IMAD.MOV R7, RZ, RZ, -R7 ;  /* 0x000000ffff077224 */ /* 0x000fe200078e0a07 */
[----:B------:R-:W-:-:S02]  /*1650*/  FSETP.NEU.FTZ.AND P0, PT, R3, R6, PT ;  /* 0x000000060300720b */ /* 0x000fc40003f1d000 */
[----:B------:R-:W-:Y:S02]  /*1660*/  SHF.L.U32 R8, R5, R8, RZ ;  /* 0x0000000805087219 */ /* 0x000fe400000006ff */
[----:B------:R-:W-:Y:S02]  /*1670*/  SEL R6, R7, RZ, P2 ;  /* 0x000000ff07067207 */ /* 0x000fe40001000000 */
[----:B------:R-:W-:Y:S02]  /*1680*/  ISETP.NE.AND P1, PT, R8, RZ, P1 ;  /* 0x000000ff0800720c */ /* 0x000fe40000f25270 */
[----:B------:R-:W-:Y:S02]  /*1690*/  SHF.R.U32.HI R6, RZ, R6, R5 ;  /* 0x00000006ff067219 */ /* 0x000fe40000011605 */
[----:B------:R-:W-:Y:S02]  /*16a0*/  PLOP3.LUT P0, PT, P0, P1, PT, 0xf8, 0x8f ;  /* 0x00000000008f781c */ /* 0x000fe40000703f70 */
[----:B------:R-:W-:-:S02]  /*16b0*/  SHF.R.U32.HI R8, RZ, 0x1, R6 ;  /* 0x00000001ff087819 */ /* 0x000fc40000011606 */
[----:B------:R-:W-:-:S04]  /*16c0*/  SEL R3, RZ, 0x1, !P0 ;  /* 0x00000001ff037807 */ /* 0x000fc80004000000 */
[----:B------:R-:W-:-:S04]  /*16d0*/  LOP3.LUT R3, R3, 0x1, R8, 0xf8, !PT ;  /* 0x0000000103037812 */ /* 0x000fc800078ef808 */
[----:B------:R-:W-:-:S05]  /*16e0*/  LOP3.LUT R3, R3, R6, RZ, 0xc0, !PT ;  /* 0x0000000603037212 */ /* 0x000fca00078ec0ff */
[----:B------:R-:W-:-:S05]  /*16f0*/  IMAD.IADD R3, R8, 0x1, R3 ;  /* 0x0000000108037824 */ /* 0x000fca00078e0203 */
[----:B------:R-:W-:Y:S01]  /*1700*/  LOP3.LUT R0, R3, R0, RZ, 0xfc, !PT ;  /* 0x0000000003007212 */ /* 0x000fe200078efcff */
[----:B------:R-:W-:Y:S06]  /*1710*/  BRA `(.L_x_17) ;  /* 0x0000000000107947 */ /* 0x000fec0003800000 */
.L_x_16:
[----:B------:R-:W-:-:S04]  /*1720*/  LOP3.LUT R0, R0, 0x80000000, RZ, 0xc0, !PT ;  /* 0x8000000000007812 */ /* 0x000fc800078ec0ff */
[----:B------:R-:W-:Y:S01]  /*1730*/  LOP3.LUT R0, R0, 0x7f800000, RZ, 0xfc, !PT ;  /* 0x7f80000000007812 */ /* 0x000fe200078efcff */
[----:B------:R-:W-:Y:S06]  /*1740*/  BRA `(.L_x_17) ;  /* 0x0000000000047947 */ /* 0x000fec0003800000 */
.L_x_15:
[----:B------:R-:W-:-:S07]  /*1750*/  IMAD R0, R6, 0x800000, R0 ;  /* 0x0080000006007824 */ /* 0x000fce00078e0200 */
.L_x_17:
[----:B------:R-:W-:Y:S05]  /*1760*/  BSYNC.RECONVERGENT B2 ;  /* 0x0000000000027941 */ /* 0x000fea0003800200 */
.L_x_14:
[----:B------:R-:W-:Y:S05]  /*1770*/  BRA `(.L_x_18) ;  /* 0x0000000000207947 */ /* 0x000fea0003800000 */
.L_x_13:
[----:B------:R-:W-:-:S04]  /*1780*/  LOP3.LUT R0, R6, 0x80000000, R3, 0x48, !PT ;  /* 0x8000000006007812 */ /* 0x000fc800078e4803 */
[----:B------:R-:W-:Y:S01]  /*1790*/  LOP3.LUT R0, R0, 0x7f800000, RZ, 0xfc, !PT ;  /* 0x7f80000000007812 */ /* 0x000fe200078efcff */
[----:B------:R-:W-:Y:S06]  /*17a0*/  BRA `(.L_x_18) ;  /* 0x0000000000147947 */ /* 0x000fec0003800000 */
.L_x_12:
[----:B------:R-:W-:Y:S01]  /*17b0*/  LOP3.LUT R0, R6, 0x80000000, R3, 0x48, !PT ;  /* 0x8000000006007812 */ /* 0x000fe200078e4803 */
[----:B------:R-:W-:Y:S06]  /*17c0*/  BRA `(.L_x_18) ;  /* 0x00000000000c7947 */ /* 0x000fec0003800000 */
.L_x_11:
[----:B------:R-:W0:Y:S01]  /*17d0*/  MUFU.RSQ R0, -QNAN ;  /* 0xffc0000000007908 */ /* 0x000e220000001400 */
[----:B------:R-:W-:Y:S05]  /*17e0*/  BRA `(.L_x_18) ;  /* 0x0000000000047947 */ /* 0x000fea0003800000 */
.L_x_10:
[----:B------:R-:W-:-:S07]  /*17f0*/  FADD.FTZ R0, R3, R0 ;  /* 0x0000000003007221 */ /* 0x000fce0000010000 */
.L_x_18:
[----:B------:R-:W-:Y:S05]  /*1800*/  BSYNC.RECONVERGENT B1 ;  /* 0x0000000000017941 */ /* 0x000fea0003800200 */
.L_x_8:
[----:B------:R-:W-:-:S04]  /*1810*/  IMAD.MOV.U32 R5, RZ, RZ, 0x0 ;  /* 0x00000000ff057424 */ /* 0x000fc800078e00ff */
[----:B0-----:R-:W-:Y:S05]  /*1820*/  RET.REL.NODEC R4 `(_Z14solutionkernelPKfiiiPfmi) ;  /* 0xffffffe404f47950 */ /* 0x001fea0003c3ffff */
.L_x_19:
[----:B------:R-:W-:-:S00]  /*1830*/  BRA `(.L_x_19) ;  /* 0xfffffffc00fc7947 */ /* 0x000fc0000383ffff */
[----:B------:R-:W-:-:S00]  /*1840*/  NOP ;  /* 0x0000000000007918 */ /* 0x000fc00000000000 */
        /* <DEDUP_REMOVED lines=11> */
.L_x_20:


//--------------------- .nv.shared.reserved.0     --------------------------
	.section	.nv.shared.reserved.0,"aw",@nobits
	.weak		__nv_reservedSMEM_offset_0_alias
	.size		__nv_reservedSMEM_offset_0_alias, 0, 64
	.other		__nv_reservedSMEM_offset_0_alias,@"STO_CUDA_RESERVED_SHARED STV_DEFAULT"
__nv_reservedSMEM_offset_0_alias:
	.zero		0
	.zero		64


//--------------------- .nv.constant0._Z14solutionkernelPKfiiiPfmi --------------------------
	.section	.nv.constant0._Z14solutionkernelPKfiiiPfmi,"a",@progbits
	.sectionflags	@""
	.align	4
.nv.constant0._Z14solutionkernelPKfiiiPfmi:
	.zero		940


//--------------------- SYMBOLS --------------------------

	.type		.nv.reservedSmem.offset0,@object
	.size		.nv.reservedSmem.offset0,0x4
